# CuTe-DSL kernel — source=cudnn_frontend_dsl family=gemm_swiglu_bs
# config = {"ab_dtype": "Float4E2M1FN", "sf_vec": 32, "vector_f32": false, "mma_mn": [128, 128], "cluster_mn": [1, 1]}


// ===== COMPILED SASS (sm_100a) =====

	.target	sm_100a

	.elftype	@"ET_EXEC"


//--------------------- .note.nv.tkinfo           --------------------------
	.section	.note.nv.tkinfo,"",@"SHT_NOTE"
	.sectionflags	@"SHF_NOTE_NV_TKINFO"
	.tkinfo
        /*0018*/ 	.word	0x00000081
        /*0030*/ 	.string	""
        /*0030*/ 	.string	"ptxas"
        /*0030*/ 	.string	"Cuda compilation tools, release 12.9, V12.9.83"
        /*0030*/ 	.string	"Build system must define TOOLS_VERSION_EXTENDED"
        /*0030*/ 	.string	"-O 3 -arch sm_100a "



//--------------------- .note.nv.cuver            --------------------------
	.section	.note.nv.cuver,"",@"SHT_NOTE"
	.sectionflags	@"SHF_NOTE_NV_CUVER"
        /*0018*/ 	.short	0x0001
        /*001a*/ 	.short	0x0064
        /*001c*/ 	.short	0x0001
        /*001e*/ 	.short	0x0000
        /*0020*/ 	.short	0x0001
        /*0022*/ 	.short	0x0000


//--------------------- .nv.info                  --------------------------
	.section	.nv.info,"",@"SHT_CUDA_INFO"
	.align	4


	//----- nvinfo : EIATTR_REGCOUNT
	.align		4
        /*0000*/ 	.byte	0x04, 0x2f
        /*0002*/ 	.short	(.L_4 - .L_3)
	.align		4
.L_3:
        /*0004*/ 	.word	index@(kernel_cutlass_kernel_cudnngemm_swigludense_blockscaled_gemm_persistent_swiglu_interleaved_quantSm100BlockScaledPersistentDenseGemmKernel_object_at__TiledMMA_ThrLayoutVMNK11110000_Permuta_0)
        /*0008*/ 	.word	0x00000060


	//----- nvinfo : EIATTR_FRAME_SIZE
	.align		4
.L_4:
        /*000c*/ 	.byte	0x04, 0x11
        /*000e*/ 	.short	(.L_6 - .L_5)
	.align		4
.L_5:
        /*0010*/ 	.word	index@($__internal_2_$__cuda_sm10x_tcgen05_guardrail_trap_unallocated_columns_being_dealloced)
        /*0014*/ 	.word	0x00000000


	//----- nvinfo : EIATTR_FRAME_SIZE
	.align		4
.L_6:
        /*0018*/ 	.byte	0x04, 0x11
        /*001a*/ 	.short	(.L_8 - .L_7)
	.align		4
.L_7:
        /*001c*/ 	.word	index@($__internal_1_$__cuda_sm10x_tcgen05_guardrail_trap_phase_invalid_during_alloc)
        /*0020*/ 	.word	0x00000000


	//----- nvinfo : EIATTR_FRAME_SIZE
	.align		4
.L_8:
        /*0024*/ 	.byte	0x04, 0x11
        /*0026*/ 	.short	(.L_10 - .L_9)
	.align		4
.L_9:
        /*0028*/ 	.word	index@($__internal_0_$__cuda_sm10x_tcgen05_guardrail_trap_col_being_dealloced_not_returned_by_alloc)
        /*002c*/ 	.word	0x00000000


	//----- nvinfo : EIATTR_FRAME_SIZE
	.align		4
.L_10:
        /*0030*/ 	.byte	0x04, 0x11
        /*0032*/ 	.short	(.L_12 - .L_11)
	.align		4
.L_11:
        /*0034*/ 	.word	index@(kernel_cutlass_kernel_cudnngemm_swigludense_blockscaled_gemm_persistent_swiglu_interleaved_quantSm100BlockScaledPersistentDenseGemmKernel_object_at__TiledMMA_ThrLayoutVMNK11110000_Permuta_0)
        /*0038*/ 	.word	0x00000000


	//----- nvinfo : EIATTR_MIN_STACK_SIZE
	.align		4
.L_12:
        /*003c*/ 	.byte	0x04, 0x12
        /*003e*/ 	.short	(.L_14 - .L_13)
	.align		4
.L_13:
        /*0040*/ 	.word	index@(kernel_cutlass_kernel_cudnngemm_swigludense_blockscaled_gemm_persistent_swiglu_interleaved_quantSm100BlockScaledPersistentDenseGemmKernel_object_at__TiledMMA_ThrLayoutVMNK11110000_Permuta_0)
        /*0044*/ 	.word	0x00000000
.L_14:


//--------------------- .nv.info.kernel_cutlass_kernel_cudnngemm_swigludense_blockscaled_gemm_persistent_swiglu_interleaved_quantSm100BlockScaledPersistentDenseGemmKernel_object_at__TiledMMA_ThrLayoutVMNK11110000_Permuta_0 --------------------------
	.section	.nv.info.kernel_cutlass_kernel_cudnngemm_swigludense_blockscaled_gemm_persistent_swiglu_interleaved_quantSm100BlockScaledPersistentDenseGemmKernel_object_at__TiledMMA_ThrLayoutVMNK11110000_Permuta_0,"",@"SHT_CUDA_INFO"
	.sectionflags	@""
	.align	4


	//----- nvinfo : EIATTR_CUDA_API_VERSION
	.align		4
        /*0000*/ 	.byte	0x04, 0x37
        /*0002*/ 	.short	(.L_16 - .L_15)
.L_15:
        /*0004*/ 	.word	0x00000081


	//----- nvinfo : EIATTR_KPARAM_INFO
	.align		4
.L_16:
        /*0008*/ 	.byte	0x04, 0x17
        /*000a*/ 	.short	(.L_18 - .L_17)
.L_17:
        /*000c*/ 	.word	0x00000000
        /*0010*/ 	.short	0x000b
        /*0012*/ 	.short	0x0364
        /*0014*/ 	.byte	0x00, 0xf0, 0x11, 0x00


	//----- nvinfo : EIATTR_KPARAM_INFO
	.align		4
.L_18:
        /*0018*/ 	.byte	0x04, 0x17
        /*001a*/ 	.short	(.L_20 - .L_19)
.L_19:
        /*001c*/ 	.word	0x00000000
        /*0020*/ 	.short	0x000a
        /*0022*/ 	.short	0x0358
        /*0024*/ 	.byte	0x00, 0xf0, 0x31, 0x00


	//----- nvinfo : EIATTR_KPARAM_INFO
	.align		4
.L_20:
        /*0028*/ 	.byte	0x04, 0x17
        /*002a*/ 	.short	(.L_22 - .L_21)
.L_21:
        /*002c*/ 	.word	0x00000000
        /*0030*/ 	.short	0x0009
        /*0032*/ 	.short	0x034c
        /*0034*/ 	.byte	0x00, 0xf0, 0x31, 0x00


	//----- nvinfo : EIATTR_KPARAM_INFO
	.align		4
.L_22:
        /*0038*/ 	.byte	0x04, 0x17
        /*003a*/ 	.short	(.L_24 - .L_23)
.L_23:
        /*003c*/ 	.word	0x00000000
        /*0040*/ 	.short	0x0008
        /*0042*/ 	.short	0x0340
        /*0044*/ 	.byte	0x00, 0xf0, 0x31, 0x00


	//----- nvinfo : EIATTR_KPARAM_INFO
	.align		4
.L_24:
        /*0048*/ 	.byte	0x04, 0x17
        /*004a*/ 	.short	(.L_26 - .L_25)
.L_25:
        /*004c*/ 	.word	0x00000000
        /*0050*/ 	.short	0x0007
        /*0052*/ 	.short	0x02c0
        /*0054*/ 	.byte	0x00, 0xf0, 0x01, 0x02


	//----- nvinfo : EIATTR_KPARAM_INFO
	.align		4
.L_26:
        /*0058*/ 	.byte	0x04, 0x17
        /*005a*/ 	.short	(.L_28 - .L_27)
.L_27:
        /*005c*/ 	.word	0x00000000
        /*0060*/ 	.short	0x0006
        /*0062*/ 	.short	0x0240
        /*0064*/ 	.byte	0x00, 0xf0, 0x01, 0x02


	//----- nvinfo : EIATTR_KPARAM_INFO
	.align		4
.L_28:
        /*0068*/ 	.byte	0x04, 0x17
        /*006a*/ 	.short	(.L_30 - .L_29)
.L_29:
        /*006c*/ 	.word	0x00000000
        /*0070*/ 	.short	0x0005
        /*0072*/ 	.short	0x01c0
        /*0074*/ 	.byte	0x00, 0xf0, 0x01, 0x02


	//----- nvinfo : EIATTR_KPARAM_INFO
	.align		4
.L_30:
        /*0078*/ 	.byte	0x04, 0x17
        /*007a*/ 	.short	(.L_32 - .L_31)
.L_31:
        /*007c*/ 	.word	0x00000000
        /*0080*/ 	.short	0x0004
        /*0082*/ 	.short	0x0140
        /*0084*/ 	.byte	0x00, 0xf0, 0x01, 0x02


	//----- nvinfo : EIATTR_KPARAM_INFO
	.align		4
.L_32:
        /*0088*/ 	.byte	0x04, 0x17
        /*008a*/ 	.short	(.L_34 - .L_33)
.L_33:
        /*008c*/ 	.word	0x00000000
        /*0090*/ 	.short	0x0003
        /*0092*/ 	.short	0x00c0
        /*0094*/ 	.byte	0x00, 0xf0, 0x01, 0x02


	//----- nvinfo : EIATTR_KPARAM_INFO
	.align		4
.L_34:
        /*0098*/ 	.byte	0x04, 0x17
        /*009a*/ 	.short	(.L_36 - .L_35)
.L_35:
        /*009c*/ 	.word	0x00000000
        /*00a0*/ 	.short	0x0002
        /*00a2*/ 	.short	0x0040
        /*00a4*/ 	.byte	0x00, 0xf0, 0x01, 0x02


	//----- nvinfo : EIATTR_KPARAM_INFO
	.align		4
.L_36:
        /*00a8*/ 	.byte	0x04, 0x17
        /*00aa*/ 	.short	(.L_38 - .L_37)
.L_37:
        /*00ac*/ 	.word	0x00000000
        /*00b0*/ 	.short	0x0001
        /*00b2*/ 	.short	0x000c
        /*00b4*/ 	.byte	0x00, 0xf0, 0x31, 0x00


	//----- nvinfo : EIATTR_KPARAM_INFO
	.align		4
.L_38:
        /*00b8*/ 	.byte	0x04, 0x17
        /*00ba*/ 	.short	(.L_40 - .L_39)
.L_39:
        /*00bc*/ 	.word	0x00000000
        /*00c0*/ 	.short	0x0000
        /*00c2*/ 	.short	0x0000
        /*00c4*/ 	.byte	0x00, 0xf0, 0x31, 0x00


	//----- nvinfo : EIATTR_AT_ENTRY_FRAGMENTS
	.align		4
.L_40:
        /*00c8*/ 	.byte	0x04, 0x4f
        /*00ca*/ 	.short	(.L_42 - .L_41)


	//   ....[0]....
.L_41:
        /*00cc*/ 	.word	0x00000004


	//----- nvinfo : EIATTR_RESERVED_SMEM_USED
	.align		4
.L_42:
        /*00d0*/ 	.byte	0x01, 0x41
	.zero		2


	//----- nvinfo : EIATTR_SPARSE_MMA_MASK
	.align		4
        /*00d4*/ 	.byte	0x03, 0x50
        /*00d6*/ 	.short	0x0000


	//----- nvinfo : EIATTR_TCGEN05_1CTA_USED
	.align		4
        /*00d8*/ 	.byte	0x01, 0x51
	.zero		2


	//----- nvinfo : EIATTR_MAXREG_COUNT
	.align		4
        /*00dc*/ 	.byte	0x03, 0x1b
        /*00de*/ 	.short	0x00ff


	//----- nvinfo : EIATTR_NUM_BARRIERS
	.align		4
        /*00e0*/ 	.byte	0x02, 0x4c
        /*00e2*/ 	.byte	0x03
	.zero		1


	//----- nvinfo : EIATTR_INT_WARP_WIDE_INSTR_OFFSETS
	.align		4
        /*00e4*/ 	.byte	0x04, 0x31
        /*00e6*/ 	.short	(.L_44 - .L_43)


	//   ....[0]....
.L_43:
        /*00e8*/ 	.word	0x00003e20


	//   ....[1]....
        /*00ec*/ 	.word	0x00003e50


	//----- nvinfo : EIATTR_COOP_GROUP_MASK_REGIDS
	.align		4
.L_44:
        /*00f0*/ 	.byte	0x04, 0x29
        /*00f2*/ 	.short	(.L_46 - .L_45)


	//   ....[0]....
.L_45:
        /*00f4*/ 	.word	0xffffffff


	//   ....[1]....
        /*00f8*/ 	.word	0xffffffff


	//   ....[2]....
        /*00fc*/ 	.word	0xffffffff


	//   ....[3]....
        /*0100*/ 	.word	0xffffffff


	//----- nvinfo : EIATTR_COOP_GROUP_INSTR_OFFSETS
	.align		4
.L_46:
        /*0104*/ 	.byte	0x04, 0x28
        /*0106*/ 	.short	(.L_48 - .L_47)


	//   ....[0]....
.L_47:
        /*0108*/ 	.word	0x000018e0


	//   ....[1]....
        /*010c*/ 	.word	0x00001ba0


	//   ....[2]....
        /*0110*/ 	.word	0x00003ca0


	//   ....[3]....
        /*0114*/ 	.word	0x00003f00


	//----- nvinfo : EIATTR_VRC_CTA_INIT_COUNT
	.align		4
.L_48:
        /*0118*/ 	.byte	0x02, 0x4a
        /*011a*/ 	.byte	0x80
	.zero		1


	//----- nvinfo : EIATTR_MBARRIER_INSTR_OFFSETS
	.align		4
        /*011c*/ 	.byte	0x04, 0x39
        /*011e*/ 	.short	(.L_50 - .L_49)


	//   ....[0]....
.L_49:
        /*0120*/ 	.word	0x00000300
        /*0124*/ 	.word	0x000000ff
        /*0128*/ 	.word	0x00000000
        /*012c*/ 	.short	0x0100
        /*012e*/ 	.byte	0x05
	.zero		1


	//   ....[1]....
        /*0130*/ 	.word	0x00000310
        /*0134*/ 	.word	0x000000ff
        /*0138*/ 	.word	0x00000008
        /*013c*/ 	.short	0x0100
        /*013e*/ 	.byte	0x05
	.zero		1


	//   ....[2]....
        /*0140*/ 	.word	0x00000320
        /*0144*/ 	.word	0x000000ff
        /*0148*/ 	.word	0x00000010
        /*014c*/ 	.short	0x0100
        /*014e*/ 	.byte	0x05
	.zero		1


	//   ....[3]....
        /*0150*/ 	.word	0x00000330
        /*0154*/ 	.word	0x000000ff
        /*0158*/ 	.word	0x00000018
        /*015c*/ 	.short	0x0100
        /*015e*/ 	.byte	0x05
	.zero		1


	//   ....[4]....
        /*0160*/ 	.word	0x00000340
        /*0164*/ 	.word	0x000000ff
        /*0168*/ 	.word	0x00000020
        /*016c*/ 	.short	0x0100
        /*016e*/ 	.byte	0x05
	.zero		1


	//   ....[5]....
        /*0170*/ 	.word	0x00000350
        /*0174*/ 	.word	0x000000ff
        /*0178*/ 	.word	0x00000028
        /*017c*/ 	.short	0x0100
        /*017e*/ 	.byte	0x05
	.zero		1


	//   ....[6]....
        /*0180*/ 	.word	0x00000360
        /*0184*/ 	.word	0x000000ff
        /*0188*/ 	.word	0x00000030
        /*018c*/ 	.short	0x0100
        /*018e*/ 	.byte	0x05
	.zero		1


	//   ....[7]....
        /*0190*/ 	.word	0x00000370
        /*0194*/ 	.word	0x000000ff
        /*0198*/ 	.word	0x00000038
        /*019c*/ 	.short	0x0100
        /*019e*/ 	.byte	0x05
	.zero		1


	//   ....[8]....
        /*01a0*/ 	.word	0x00000380
        /*01a4*/ 	.word	0x000000ff
        /*01a8*/ 	.word	0x00000040
        /*01ac*/ 	.short	0x0100
        /*01ae*/ 	.byte	0x05
	.zero		1


	//   ....[9]....
        /*01b0*/ 	.word	0x00000390
        /*01b4*/ 	.word	0x000000ff
        /*01b8*/ 	.word	0x00000048
        /*01bc*/ 	.short	0x0100
        /*01be*/ 	.byte	0x05
	.zero		1


	//   ....[10]....
        /*01c0*/ 	.word	0x000003a0
        /*01c4*/ 	.word	0x000000ff
        /*01c8*/ 	.word	0x00000050
        /*01cc*/ 	.short	0x0100
        /*01ce*/ 	.byte	0x05
	.zero		1


	//   ....[11]....
        /*01d0*/ 	.word	0x000003b0
        /*01d4*/ 	.word	0x000000ff
        /*01d8*/ 	.word	0x00000058
        /*01dc*/ 	.short	0x0100
        /*01de*/ 	.byte	0x05
	.zero		1


	//   ....[12]....
        /*01e0*/ 	.word	0x00000760
        /*01e4*/ 	.word	0x000000ff
        /*01e8*/ 	.word	0x00000020
        /*01ec*/ 	.short	0x010a
        /*01ee*/ 	.byte	0x05
	.zero		1


	//   ....[13]....
        /*01f0*/ 	.word	0x00000940
        /*01f4*/ 	.word	0x000000ff
        /*01f8*/ 	.word	0x00000020
        /*01fc*/ 	.short	0x010a
        /*01fe*/ 	.byte	0x19
	.zero		1


	//   ....[14]....
        /*0200*/ 	.word	0x00000a90
        /*0204*/ 	.word	0x000000ff
        /*0208*/ 	.word	0x00000020
        /*020c*/ 	.short	0x010a
        /*020e*/ 	.byte	0x1d
	.zero		1


	//   ....[15]....
        /*0210*/ 	.word	0x00000d90
        /*0214*/ 	.word	0x000000ff
        /*0218*/ 	.word	0x00000020
        /*021c*/ 	.short	0x010a
        /*021e*/ 	.byte	0x04
	.zero		1


	//   ....[16]....
        /*0220*/ 	.word	0x000012f0
        /*0224*/ 	.word	0x000000ff
        /*0228*/ 	.word	0x00000000
        /*022c*/ 	.short	0x010a
        /*022e*/ 	.byte	0x11
	.zero		1


	//   ....[17]....
        /*0230*/ 	.word	0x00001310
        /*0234*/ 	.word	0x000000ff
        /*0238*/ 	.word	0x00000050
        /*023c*/ 	.short	0x010a
        /*023e*/ 	.byte	0x12
	.zero		1


	//   ....[18]....
        /*0240*/ 	.word	0x00001560
        /*0244*/ 	.word	0x000000ff
        /*0248*/ 	.word	0x00000000
        /*024c*/ 	.short	0x010a
        /*024e*/ 	.byte	0x11
	.zero		1


	//   ....[19]....
        /*0250*/ 	.word	0x000016c0
        /*0254*/ 	.word	0x000000ff
        /*0258*/ 	.word	0x00000000
        /*025c*/ 	.short	0x010a
        /*025e*/ 	.byte	0x11
	.zero		1


	//   ....[20]....
        /*0260*/ 	.word	0x00001880
        /*0264*/ 	.word	0x00000000
        /*0268*/ 	.word	0x00000050
        /*026c*/ 	.short	0x010a
        /*026e*/ 	.byte	0xff
	.zero		1


	//   ....[21]....
        /*0270*/ 	.word	0x00001ec0
        /*0274*/ 	.word	0x000000ff
        /*0278*/ 	.word	0x00000040
        /*027c*/ 	.short	0x010a
        /*027e*/ 	.byte	0x05
	.zero		1


	//   ....[22]....
        /*0280*/ 	.word	0x00003a40
        /*0284*/ 	.word	0x000000ff
        /*0288*/ 	.word	0x00000050
        /*028c*/ 	.short	0x0101
        /*028e*/ 	.byte	0x07
	.zero		1


	//   ....[23]....
        /*0290*/ 	.word	0x00003f70
        /*0294*/ 	.word	0x00000000
        /*0298*/ 	.word	0x00000020
        /*029c*/ 	.short	0x010a
        /*029e*/ 	.byte	0xff
	.zero		1


	//   ....[24]....
        /*02a0*/ 	.word	0x00003ff0
        /*02a4*/ 	.word	0x00000000
        /*02a8*/ 	.word	0x00000020
        /*02ac*/ 	.short	0x010a
        /*02ae*/ 	.byte	0xff
	.zero		1


	//   ....[25]....
        /*02b0*/ 	.word	0x00004060
        /*02b4*/ 	.word	0x00000000
        /*02b8*/ 	.word	0x00000050
        /*02bc*/ 	.short	0x010a
        /*02be*/ 	.byte	0xff
	.zero		1


	//   ....[26]....
        /*02c0*/ 	.word	0x000040e0
        /*02c4*/ 	.word	0x00000000
        /*02c8*/ 	.word	0x00000000
        /*02cc*/ 	.short	0x010a
        /*02ce*/ 	.byte	0xff
	.zero		1


	//   ....[27]....
        /*02d0*/ 	.word	0x00004140
        /*02d4*/ 	.word	0x00000000
        /*02d8*/ 	.word	0x00000050
        /*02dc*/ 	.short	0x010a
        /*02de*/ 	.byte	0xff
	.zero		1


	//   ....[28]....
        /*02e0*/ 	.word	0x000041b0
        /*02e4*/ 	.word	0x00000000
        /*02e8*/ 	.word	0x00000040
        /*02ec*/ 	.short	0x010a
        /*02ee*/ 	.byte	0xff
	.zero		1


	//----- nvinfo : EIATTR_NUM_MBARRIERS
	.align		4
.L_50:
        /*02f0*/ 	.byte	0x03, 0x38
        /*02f2*/ 	.short	0x000c


	//----- nvinfo : EIATTR_EXIT_INSTR_OFFSETS
	.align		4
        /*02f4*/ 	.byte	0x04, 0x1c
        /*02f6*/ 	.short	(.L_52 - .L_51)


	//   ....[0]....
.L_51:
        /*02f8*/ 	.word	0x000018b0


	//   ....[1]....
        /*02fc*/ 	.word	0x00003f30


	//----- nvinfo : EIATTR_REQNTID
	.align		4
.L_52:
        /*0300*/ 	.byte	0x04, 0x10
        /*0302*/ 	.short	(.L_54 - .L_53)
.L_53:
        /*0304*/ 	.word	0x000000c0
        /*0308*/ 	.word	0x00000001
        /*030c*/ 	.word	0x00000001


	//----- nvinfo : EIATTR_CRS_STACK_SIZE
	.align		4
.L_54:
        /*0310*/ 	.byte	0x04, 0x1e
        /*0312*/ 	.short	(.L_56 - .L_55)
.L_55:
        /*0314*/ 	.word	0x00000000


	//----- nvinfo : EIATTR_CBANK_PARAM_SIZE
	.align		4
.L_56:
        /*0318*/ 	.byte	0x03, 0x19
        /*031a*/ 	.short	0x0368


	//----- nvinfo : EIATTR_PARAM_CBANK
	.align		4
        /*031c*/ 	.byte	0x04, 0x0a
        /*031e*/ 	.short	(.L_58 - .L_57)
	.align		4
.L_57:
        /*0320*/ 	.word	index@(.nv.constant0.kernel_cutlass_kernel_cudnngemm_swigludense_blockscaled_gemm_persistent_swiglu_interleaved_quantSm100BlockScaledPersistentDenseGemmKernel_object_at__TiledMMA_ThrLayoutVMNK11110000_Permuta_0)
        /*0324*/ 	.short	0x0380
        /*0326*/ 	.short	0x0368


	//----- nvinfo : EIATTR_SW_WAR
	.align		4
.L_58:
        /*0328*/ 	.byte	0x04, 0x36
        /*032a*/ 	.short	(.L_60 - .L_59)
.L_59:
        /*032c*/ 	.word	0x00000008
.L_60:


//--------------------- .nv.compat                --------------------------
	.section	.nv.compat,"",@"SHT_CUDA_COMPAT_INFO"
	.align	4
        /*0000*/ 	.byte	0x02, 0x02, 0x02, 0x00, 0x02, 0x05, 0x05, 0x00, 0x02, 0x03, 0x01, 0x00, 0x02, 0x06, 0x01, 0x00


//--------------------- .nv.callgraph             --------------------------
	.section	.nv.callgraph,"",@"SHT_CUDA_CALLGRAPH"
	.align	4
	.sectionentsize	8
	.align		4
        /*0000*/ 	.word	0x00000000
	.align		4
        /*0004*/ 	.word	0xffffffff
	.align		4
        /*0008*/ 	.word	0x00000000
	.align		4
        /*000c*/ 	.word	0xfffffffe
	.align		4
        /*0010*/ 	.word	0x00000000
	.align		4
        /*0014*/ 	.word	0xfffffffd
	.align		4
        /*0018*/ 	.word	0x00000000
	.align		4
        /*001c*/ 	.word	0xfffffffc


//--------------------- .text.kernel_cutlass_kernel_cudnngemm_swigludense_blockscaled_gemm_persistent_swiglu_interleaved_quantSm100BlockScaledPersistentDenseGemmKernel_object_at__TiledMMA_ThrLayoutVMNK11110000_Permuta_0 --------------------------
	.section	.text.kernel_cutlass_kernel_cudnngemm_swigludense_blockscaled_gemm_persistent_swiglu_interleaved_quantSm100BlockScaledPersistentDenseGemmKernel_object_at__TiledMMA_ThrLayoutVMNK11110000_Permuta_0,"ax",@progbits
	.align	128
        .global         kernel_cutlass_kernel_cudnngemm_swigludense_blockscaled_gemm_persistent_swiglu_interleaved_quantSm100BlockScaledPersistentDenseGemmKernel_object_at__TiledMMA_ThrLayoutVMNK11110000_Permuta_0
        .type           kernel_cutlass_kernel_cudnngemm_swigludense_blockscaled_gemm_persistent_swiglu_interleaved_quantSm100BlockScaledPersistentDenseGemmKernel_object_at__TiledMMA_ThrLayoutVMNK11110000_Permuta_0,@function
        .size           kernel_cutlass_kernel_cudnngemm_swigludense_blockscaled_gemm_persistent_swiglu_interleaved_quantSm100BlockScaledPersistentDenseGemmKernel_object_at__TiledMMA_ThrLayoutVMNK11110000_Permuta_0,(.L_x_45 - kernel_cutlass_kernel_cudnngemm_swigludense_blockscaled_gemm_persistent_swiglu_interleaved_quantSm100BlockScaledPersistentDenseGemmKernel_object_at__TiledMMA_ThrLayoutVMNK11110000_Permuta_0)
        .other          kernel_cutlass_kernel_cudnngemm_swigludense_blockscaled_gemm_persistent_swiglu_interleaved_quantSm100BlockScaledPersistentDenseGemmKernel_object_at__TiledMMA_ThrLayoutVMNK11110000_Permuta_0,@"STO_CUDA_ENTRY STV_DEFAULT"
kernel_cutlass_kernel_cudnngemm_swigludense_blockscaled_gemm_persistent_swiglu_interleaved_quantSm100BlockScaledPersistentDenseGemmKernel_object_at__TiledMMA_ThrLayoutVMNK11110000_Permuta_0:
.text.kernel_cutlass_kernel_cudnngemm_swigludense_blockscaled_gemm_persistent_swiglu_interleaved_quantSm100BlockScaledPersistentDenseGemmKernel_object_at__TiledMMA_ThrLayoutVMNK11110000_Permuta_0:
[----:B------:R-:W1:Y:S01]  /*0000*/  LDC R1, c[0x0][0x37c] ;  /* 0x0000df00ff017b82 */ /* 0x000e620000000800 */
[----:B------:R-:W2:Y:S01]  /*0010*/  S2R R6, SR_TID.X ;  /* 0x0000000000067919 */ /* 0x000ea20000002100 */
[----:B------:R-:W3:Y:S01]  /*0020*/  LDCU.U8 UR5, c[0x0][0x382] ;  /* 0x00007040ff0577ac */ /* 0x000ee20008000000 */
[----:B------:R-:W4:Y:S01]  /*0030*/  LDCU.U8 UR4, c[0x0][0x381] ;  /* 0x00007020ff0477ac */ /* 0x000f220008000000 */
[----:B---3--:R-:W-:Y:S02]  /*0040*/  ULOP3.LUT UR5, UR5, 0x1, URZ, 0xc0, !UPT ;  /* 0x0000000105057892 */ /* 0x008fe4000f8ec0ff */
[----:B----4-:R-:W-:Y:S02]  /*0050*/  ULOP3.LUT UR4, UR4, 0x1, URZ, 0xc0, !UPT ;  /* 0x0000000104047892 */ /* 0x010fe4000f8ec0ff */
[----:B------:R-:W-:Y:S02]  /*0060*/  UISETP.NE.U32.AND UP6, UPT, UR5, 0x1, UPT ;  /* 0x000000010500788c */ /* 0x000fe4000bfc5070 */
[----:B------:R-:W-:Y:S01]  /*0070*/  UISETP.NE.U32.AND UP5, UPT, UR4, 0x1, UPT ;  /* 0x000000010400788c */ /* 0x000fe2000bfa5070 */
[----:B--2---:R-:W-:-:S04]  /*0080*/  SHF.R.U32.HI R6, RZ, 0x5, R6 ;  /* 0x00000005ff067819 */ /* 0x004fc80000011606 */
[----:B------:R-:W-:-:S13]  /*0090*/  ISETP.NE.AND P1, PT, R6, 0x5, PT ;  /* 0x000000050600780c */ /* 0x000fda0003f25270 */
[----:B-1----:R-:W-:Y:S05]  /*00a0*/  @P1 BRA `(.L_x_0) ;  /* 0x0000000000541947 */ /* 0x002fea0003800000 */
[----:B------:R-:W1:Y:S02]  /*00b0*/  LDCU.64 UR4, c[0x0][0x348] ;  /* 0x00006900ff0477ac */ /* 0x000e640008000a00 */
[----:B-1----:R-:W-:Y:S02]  /*00c0*/  UIADD3 UR14, UP0, UPT, UR4, 0x40, URZ ;  /* 0x00000040040e7890 */ /* 0x002fe4000ff1e0ff */
[----:B------:R-:W-:Y:S02]  /*00d0*/  UIADD3 UR12, UP4, UPT, UR4, 0xc0, URZ ;  /* 0x000000c0040c7890 */ /* 0x000fe4000ff9e0ff */
[----:B------:R-:W-:Y:S02]  /*00e0*/  UIADD3 UR10, UP3, UPT, UR4, 0x140, URZ ;  /* 0x00000140040a7890 */ /* 0x000fe4000ff7e0ff */
[----:B------:R-:W-:Y:S02]  /*00f0*/  UIADD3 UR8, UP2, UPT, UR4, 0x1c0, URZ ;  /* 0x000001c004087890 */ /* 0x000fe4000ff5e0ff */
[----:B------:R-:W-:-:S02]  /*0100*/  UIADD3 UR6, UP1, UPT, UR4, 0x240, URZ ;  /* 0x0000024004067890 */ /* 0x000fc4000ff3e0ff */
[----:B------:R-:W-:Y:S02]  /*0110*/  UIADD3.X UR15, UPT, UPT, URZ, UR5, URZ, UP0, !UPT ;  /* 0x00000005ff0f7290 */ /* 0x000fe400087fe4ff */
[----:B------:R-:W-:Y:S02]  /*0120*/  UIADD3 UR4, UP0, UPT, UR4, 0x2c0, URZ ;  /* 0x000002c004047890 */ /* 0x000fe4000ff1e0ff */
[----:B------:R-:W-:Y:S02]  /*0130*/  UIADD3.X UR13, UPT, UPT, URZ, UR5, URZ, UP4, !UPT ;  /* 0x00000005ff0d7290 */ /* 0x000fe4000a7fe4ff */
[----:B------:R-:W-:Y:S02]  /*0140*/  UIADD3.X UR11, UPT, UPT, URZ, UR5, URZ, UP3, !UPT ;  /* 0x00000005ff0b7290 */ /* 0x000fe40009ffe4ff */
[----:B------:R-:W-:Y:S01]  /*0150*/  UIADD3.X UR9, UPT, UPT, URZ, UR5, URZ, UP2, !UPT ;  /* 0x00000005ff097290 */ /* 0x000fe200097fe4ff */
[----:B------:R1:W-:Y:S01]  /*0160*/  UTMACCTL.PF [UR14] ;  /* 0x000000000e0079b9 */ /* 0x0003e20008040000 */
[----:B------:R-:W-:-:S03]  /*0170*/  UIADD3.X UR7, UPT, UPT, URZ, UR5, URZ, UP1, !UPT ;  /* 0x00000005ff077290 */ /* 0x000fc60008ffe4ff */
[----:B------:R1:W-:Y:S01]  /*0180*/  UTMACCTL.PF [UR12] ;  /* 0x000000000c0079b9 */ /* 0x0003e20008040000 */
[----:B------:R-:W-:Y:S01]  /*0190*/  UIADD3.X UR5, UPT, UPT, URZ, UR5, URZ, UP0, !UPT ;  /* 0x00000005ff057290 */ /* 0x000fe200087fe4ff */
[----:B------:R1:W-:Y:S02]  /*01a0*/  UTMACCTL.PF [UR10] ;  /* 0x000000000a0079b9 */ /* 0x0003e40008040000 */
[----:B------:R1:W-:Y:S02]  /*01b0*/  UTMACCTL.PF [UR8] ;  /* 0x00000000080079b9 */ /* 0x0003e40008040000 */
[----:B------:R1:W-:Y:S04]  /*01c0*/  UTMACCTL.PF [UR6] ;  /* 0x00000000060079b9 */ /* 0x0003e80008040000 */
[----:B------:R1:W-:Y:S01]  /*01d0*/  UTMACCTL.PF [UR4] ;  /* 0x00000000040079b9 */ /* 0x0003e20008040000 */
[----:B------:R-:W-:Y:S01]  /*01e0*/  UPLOP3.LUT UP4, UPT, UPT, UPT, UPT, 0x40, 0x4 ;  /* 0x000000000004789c */ /* 0x000fe20003f8e870 */
[----:B-1----:R-:W-:Y:S10]  /*01f0*/  BRA `(.L_x_1) ;  /* 0x0000000000747947 */ /* 0x002ff40003800000 */
.L_x_0:
[----:B------:R-:W-:Y:S01]  /*0200*/  ISETP.NE.AND P0, PT, R6, RZ, PT ;  /* 0x000000ff0600720c */ /* 0x000fe20003f05270 */
[----:B------:R-:W-:-:S12]  /*0210*/  UPLOP3.LUT UP4, UPT, UPT, UPT, UPT, 0x40, 0x4 ;  /* 0x000000000004789c */ /* 0x000fd80003f8e870 */
[----:B------:R-:W-:Y:S05]  /*0220*/  @P0 BRA `(.L_x_1) ;  /* 0x0000000000680947 */ /* 0x000fea0003800000 */
[----:B------:R-:W1:Y:S01]  /*0230*/  S2UR UR5, SR_CgaCtaId ;  /* 0x00000000000579c3 */ /* 0x000e620000008800 */
[----:B------:R-:W-:Y:S01]  /*0240*/  UMOV UR4, 0x400 ;  /* 0x0000040000047882 */ /* 0x000fe20000000000 */
[----:B------:R-:W-:Y:S01]  /*0250*/  UMOV UR6, 0x1 ;  /* 0x0000000100067882 */ /* 0x000fe20000000000 */
[----:B------:R-:W-:Y:S02]  /*0260*/  UPLOP3.LUT UP4, UPT, UPT, UPT, UPT, 0x80, 0x8 ;  /* 0x000000000008789c */ /* 0x000fe40003f8f070 */
[----:B------:R-:W-:-:S04]  /*0270*/  UIADD3 UR6, UPT, UPT, -UR6, 0x100000, URZ ;  /* 0x0010000006067890 */ /* 0x000fc8000fffe1ff */
[----:B------:R-:W-:Y:S02]  /*0280*/  USHF.L.U32 UR7, UR6, 0xb, URZ ;  /* 0x0000000b06077899 */ /* 0x000fe400080006ff */
[----:B------:R-:W-:Y:S02]  /*0290*/  USHF.L.U32 UR6, UR6, 0x1, URZ ;  /* 0x0000000106067899 */ /* 0x000fe400080006ff */
[----:B-1----:R-:W-:-:S03]  /*02a0*/  ULEA UR5, UR5, UR4, 0x18 ;  /* 0x0000000405057291 */ /* 0x002fc6000f8ec0ff */
[----:B------:R-:W-:Y:S02]  /*02b0*/  UMOV UR4, 0x4 ;  /* 0x0000000400047882 */ /* 0x000fe40000000000 */
[----:B------:R-:W-:-:S04]  /*02c0*/  UIADD3 UR8, UPT, UPT, -UR4, 0x100000, URZ ;  /* 0x0010000004087890 */ /* 0x000fc8000fffe1ff */
[----:B------:R-:W-:Y:S02]  /*02d0*/  USHF.L.U32 UR9, UR8, 0xb, URZ ;  /* 0x0000000b08097899 */ /* 0x000fe400080006ff */
[----:B------:R-:W-:Y:S01]  /*02e0*/  USHF.L.U32 UR8, UR8, 0x1, URZ ;  /* 0x0000000108087899 */ /* 0x000fe200080006ff */
[----:B------:R-:W1:Y:S02]  /*02f0*/  FENCE.VIEW.ASYNC.S ;  /* 0x00000000000073c6 */ /* 0x000e640000000000 */
[----:B-1----:R1:W2:Y:S01]  /*0300*/  SYNCS.EXCH.64 URZ, [UR5], UR6 ;  /* 0x0000000605ff75b2 */ /* 0x0022a20008000100 */
[----:B------:R1:W3:Y:S01]  /*0310*/  SYNCS.EXCH.64 URZ, [UR5+0x8], UR6 ;  /* 0x0000080605ff75b2 */ /* 0x0002e20008000100 */
[----:B------:R1:W4:Y:S01]  /*0320*/  SYNCS.EXCH.64 URZ, [UR5+0x10], UR6 ;  /* 0x0000100605ff75b2 */ /* 0x0003220008000100 */
[----:B------:R1:W5:Y:S01]  /*0330*/  SYNCS.EXCH.64 URZ, [UR5+0x18], UR6 ;  /* 0x0000180605ff75b2 */ /* 0x0003620008000100 */
[----:B------:R1:W1:Y:S01]  /*0340*/  SYNCS.EXCH.64 URZ, [UR5+0x20], UR6 ;  /* 0x0000200605ff75b2 */ /* 0x0002620008000100 */
[----:B------:R1:W1:Y:S01]  /*0350*/  SYNCS.EXCH.64 URZ, [UR5+0x28], UR6 ;  /* 0x0000280605ff75b2 */ /* 0x0002620008000100 */
[----:B------:R1:W1:Y:S01]  /*0360*/  SYNCS.EXCH.64 URZ, [UR5+0x30], UR6 ;  /* 0x0000300605ff75b2 */ /* 0x0002620008000100 */
[----:B------:R1:W1:Y:S01]  /*0370*/  SYNCS.EXCH.64 URZ, [UR5+0x38], UR6 ;  /* 0x0000380605ff75b2 */ /* 0x0002620008000100 */
[----:B------:R1:W1:Y:S01]  /*0380*/  SYNCS.EXCH.64 URZ, [UR5+0x40], UR6 ;  /* 0x0000400605ff75b2 */ /* 0x0002620008000100 */
[----:B------:R1:W1:Y:S01]  /*0390*/  SYNCS.EXCH.64 URZ, [UR5+0x48], UR6 ;  /* 0x0000480605ff75b2 */ /* 0x0002620008000100 */
[----:B------:R1:W1:Y:S01]  /*03a0*/  SYNCS.EXCH.64 URZ, [UR5+0x50], UR8 ;  /* 0x0000500805ff75b2 */ /* 0x0002620008000100 */
[----:B------:R1:W1:Y:S01]  /*03b0*/  SYNCS.EXCH.64 URZ, [UR5+0x58], UR8 ;  /* 0x0000580805ff75b2 */ /* 0x0002620008000100 */
[----:B------:R-:W-:Y:S01]  /*03c0*/  NOP ;  /* 0x0000000000007918 */ /* 0x000fe20000000000 */
.L_x_1:
[----:B------:R-:W-:Y:S01]  /*03d0*/  NOP ;  /* 0x0000000000007918 */ /* 0x000fe20000000000 */
[----:B------:R-:W5:Y:S01]  /*03e0*/  LDCU.U8 UR23, c[0x0][0x6c8] ;  /* 0x0000d900ff1777ac */ /* 0x000f620008000000 */
[----:B------:R-:W4:Y:S01]  /*03f0*/  LDCU.U8 UR22, c[0x0][0x6c9] ;  /* 0x0000d920ff1677ac */ /* 0x000f220008000000 */
[----:B------:R-:W3:Y:S01]  /*0400*/  LDCU.U8 UR21, c[0x0][0x6d4] ;  /* 0x0000da80ff1577ac */ /* 0x000ee20008000000 */
[----:B------:R-:W2:Y:S01]  /*0410*/  LDCU.U8 UR15, c[0x0][0x6d5] ;  /* 0x0000daa0ff0f77ac */ /* 0x000ea20008000000 */
[----:B------:R-:W1:Y:S01]  /*0420*/  LDCU.U8 UR14, c[0x0][0x6e0] ;  /* 0x0000dc00ff0e77ac */ /* 0x000e620008000000 */
[----:B------:R-:W1:Y:S02]  /*0430*/  LDCU.U8 UR13, c[0x0][0x6e1] ;  /* 0x0000dc20ff0d77ac */ /* 0x000e640008000000 */
[----:B-12345:R-:W-:Y:S06]  /*0440*/  BAR.SYNC.DEFER_BLOCKING 0x0 ;  /* 0x0000000000007b1d */ /* 0x03efec0000010000 */
[----:B------:R-:W-:Y:S05]  /*0450*/  @P1 BRA `(.L_x_2) ;  /* 0x0000000800601947 */ /* 0x000fea0003800000 */
[----:B------:R-:W1:Y:S01]  /*0460*/  S2UR UR35, SR_CTAID.Z ;  /* 0x00000000002379c3 */ /* 0x000e620000002700 */
[----:B------:R-:W-:Y:S01]  /*0470*/  UMOV UR34, 0x1 ;  /* 0x0000000100227882 */ /* 0x000fe20000000000 */
[----:B------:R-:W-:Y:S01]  /*0480*/  UMOV UR33, URZ ;  /* 0x000000ff00217c82 */ /* 0x000fe20008000000 */
[----:B-1----:R-:W-:-:S09]  /*0490*/  UISETP.GT.U32.AND UP0, UPT, UR35, 0x3ff, UPT ;  /* 0x000003ff2300788c */ /* 0x002fd2000bf04070 */
[----:B------:R-:W-:Y:S05]  /*04a0*/  BRA.U UP0, `(.L_x_3) ;  /* 0x0000000500f07547 */ /* 0x000fea000b800000 */
[----:B------:R-:W1:Y:S01]  /*04b0*/  LDCU.64 UR4, c[0x0][0x6c0] ;  /* 0x0000d800ff0477ac */ /* 0x000e620008000a00 */
[----:B------:R-:W2:Y:S01]  /*04c0*/  S2UR UR30, SR_CgaCtaId ;  /* 0x00000000001e79c3 */ /* 0x000ea20000008800 */
[----:B------:R-:W3:Y:S01]  /*04d0*/  LDCU.64 UR44, c[0x0][0x348] ;  /* 0x00006900ff2c77ac */ /* 0x000ee20008000a00 */
[----:B------:R-:W-:Y:S01]  /*04e0*/  UMOV UR33, URZ ;  /* 0x000000ff00217c82 */ /* 0x000fe20008000000 */
[----:B------:R-:W-:Y:S01]  /*04f0*/  UMOV UR34, 0x1 ;  /* 0x0000000100227882 */ /* 0x000fe20000000000 */
[----:B-1----:R-:W-:-:S04]  /*0500*/  UIMAD.WIDE.U32 UR6, UR35, UR5, URZ ;  /* 0x00000005230672a5 */ /* 0x002fc8000f8e00ff */
[----:B------:R-:W-:-:S04]  /*0510*/  UIADD3 UR5, UPT, UPT, UR35, -UR7, URZ ;  /* 0x8000000723057290 */ /* 0x000fc8000fffe0ff */
[----:B------:R-:W-:-:S03]  /*0520*/  USHF.R.U32.HI UR5, URZ, UR23, UR5 ;  /* 0x00000017ff057299 */ /* 0x000fc60008011605 */
[----:B------:R-:W1:Y:S01]  /*0530*/  LDCU UR6, c[0x0][0x6d0] ;  /* 0x0000da00ff0677ac */ /* 0x000e620008000800 */
[----:B------:R-:W-:-:S04]  /*0540*/  UIADD3 UR5, UPT, UPT, UR7, UR5, URZ ;  /* 0x0000000507057290 */ /* 0x000fc8000fffe0ff */
[----:B------:R-:W-:-:S04]  /*0550*/  USHF.R.U32.HI UR20, URZ, UR22, UR5 ;  /* 0x00000016ff147299 */ /* 0x000fc80008011605 */
[----:B------:R-:W-:-:S04]  /*0560*/  UIADD3 UR20, UPT, UPT, -UR20, URZ, URZ ;  /* 0x000000ff14147290 */ /* 0x000fc8000fffe1ff */
[----:B------:R-:W-:Y:S01]  /*0570*/  UIMAD UR20, UR20, UR4, UR35 ;  /* 0x00000004141472a4 */ /* 0x000fe2000f8e0223 */
[----:B------:R-:W4:Y:S03]  /*0580*/  LDCU.64 UR4, c[0x0][0x6d8] ;  /* 0x0000db00ff0477ac */ /* 0x000f260008000a00 */
[----:B-1----:R-:W-:-:S04]  /*0590*/  UIMAD.WIDE.U32 UR6, UR20, UR6, URZ ;  /* 0x00000006140672a5 */ /* 0x002fc8000f8e00ff */
[----:B------:R-:W-:-:S04]  /*05a0*/  UIADD3 UR12, UPT, UPT, UR20, -UR7, URZ ;  /* 0x80000007140c7290 */ /* 0x000fc8000fffe0ff */
[----:B------:R-:W-:-:S03]  /*05b0*/  USHF.R.U32.HI UR12, URZ, UR21, UR12 ;  /* 0x00000015ff0c7299 */ /* 0x000fc6000801160c */
[----:B------:R-:W1:Y:S01]  /*05c0*/  LDCU UR6, c[0x0][0x374] ;  /* 0x00006e80ff0677ac */ /* 0x000e620008000800 */
[----:B------:R-:W-:Y:S01]  /*05d0*/  UIADD3 UR12, UPT, UPT, UR7, UR12, URZ ;  /* 0x0000000c070c7290 */ /* 0x000fe2000fffe0ff */
[----:B------:R-:W1:Y:S03]  /*05e0*/  LDCU UR7, c[0x0][0x370] ;  /* 0x00006e00ff0777ac */ /* 0x000e660008000800 */
[----:B------:R-:W-:Y:S01]  /*05f0*/  USHF.R.U32.HI UR12, URZ, UR15, UR12 ;  /* 0x0000000fff0c7299 */ /* 0x000fe2000801160c */
[----:B------:R-:W5:Y:S03]  /*0600*/  LDCU UR32, c[0x0][0x378] ;  /* 0x00006f00ff2077ac */ /* 0x000f660008000800 */
[----:B----4-:R-:W-:Y:S01]  /*0610*/  UIMAD.WIDE.U32 UR8, UR12, UR5, URZ ;  /* 0x000000050c0872a5 */ /* 0x010fe2000f8e00ff */
[----:B------:R-:W4:Y:S03]  /*0620*/  LDCU UR5, c[0x0][0x6cc] ;  /* 0x0000d980ff0577ac */ /* 0x000f260008000800 */
[----:B------:R-:W-:-:S04]  /*0630*/  UIADD3 UR8, UPT, UPT, UR12, -UR9, URZ ;  /* 0x800000090c087290 */ /* 0x000fc8000fffe0ff */
[----:B------:R-:W-:-:S04]  /*0640*/  USHF.R.U32.HI UR8, URZ, UR14, UR8 ;  /* 0x0000000eff087299 */ /* 0x000fc80008011608 */
[----:B------:R-:W-:-:S03]  /*0650*/  UIADD3 UR8, UPT, UPT, UR9, UR8, URZ ;  /* 0x0000000809087290 */ /* 0x000fc6000fffe0ff */
[----:B------:R-:W-:Y:S01]  /*0660*/  UMOV UR9, 0x400 ;  /* 0x0000040000097882 */ /* 0x000fe20000000000 */
[----:B------:R-:W-:Y:S02]  /*0670*/  USHF.R.U32.HI UR8, URZ, UR13, UR8 ;  /* 0x0000000dff087299 */ /* 0x000fe40008011608 */
[----:B--2---:R-:W-:Y:S02]  /*0680*/  ULEA UR30, UR30, UR9, 0x18 ;  /* 0x000000091e1e7291 */ /* 0x004fe4000f8ec0ff */
[----:B-1----:R-:W-:Y:S02]  /*0690*/  UIMAD UR9, UR6, UR7, URZ ;  /* 0x00000007060972a4 */ /* 0x002fe4000f8e02ff */
[----:B------:R-:W-:Y:S02]  /*06a0*/  UIADD3 UR7, UPT, UPT, -UR12, URZ, URZ ;  /* 0x000000ff0c077290 */ /* 0x000fe4000fffe1ff */
[----:B------:R-:W-:Y:S02]  /*06b0*/  UIADD3 UR6, UPT, UPT, -UR8, URZ, URZ ;  /* 0x000000ff08067290 */ /* 0x000fe4000fffe1ff */
[----:B-----5:R-:W-:-:S02]  /*06c0*/  UIMAD UR32, UR9, UR32, URZ ;  /* 0x00000020092072a4 */ /* 0x020fc4000f8e02ff */
[----:B----4-:R-:W-:Y:S02]  /*06d0*/  UIMAD UR20, UR7, UR5, UR20 ;  /* 0x00000005071472a4 */ /* 0x010fe4000f8e0214 */
[----:B---3--:R-:W-:-:S12]  /*06e0*/  UIMAD UR12, UR6, UR4, UR12 ;  /* 0x00000004060c72a4 */ /* 0x008fd8000f8e020c */
.L_x_7:
[----:B------:R-:W-:Y:S01]  /*06f0*/  USHF.L.U32 UR4, UR34, 0x1f, URZ ;  /* 0x0000001f22047899 */ /* 0x000fe200080006ff */
[----:B------:R-:W-:Y:S01]  /*0700*/  HFMA2 R2, -RZ, RZ, 0, -0.0001220703125 ;  /* 0x00008800ff027431 */ /* 0x000fe200000001ff */
[----:B------:R-:W-:Y:S02]  /*0710*/  ULEA UR5, UR33, UR30, 0x3 ;  /* 0x0000001e21057291 */ /* 0x000fe4000f8e18ff */
[----:B------:R-:W-:Y:S02]  /*0720*/  UIADD3 UR42, UP3, UPT, UR44, 0x40, URZ ;  /* 0x000000402c2a7890 */ /* 0x000fe4000ff7e0ff */
[----:B------:R-:W-:Y:S01]  /*0730*/  MOV R0, UR4 ;  /* 0x0000000400007c02 */ /* 0x000fe20008000f00 */
[----:B------:R-:W-:Y:S02]  /*0740*/  UIADD3 UR40, UP2, UPT, UR44, 0xc0, URZ ;  /* 0x000000c02c287890 */ /* 0x000fe4000ff5e0ff */
[----:B------:R-:W-:Y:S02]  /*0750*/  UIADD3 UR38, UP1, UPT, UR44, 0x140, URZ ;  /* 0x000001402c267890 */ /* 0x000fe4000ff3e0ff */
[----:B----4-:R1:W2:Y:S01]  /*0760*/  SYNCS.PHASECHK.TRANS64.TRYWAIT P2, [UR5+0x20], R0 ;  /* 0x00002000ff0075a7 */ /* 0x0102a20008041105 */
[----:B------:R-:W-:-:S02]  /*0770*/  UIADD3 UR36, UP0, UPT, UR44, 0x1c0, URZ ;  /* 0x000001c02c247890 */ /* 0x000fc4000ff1e0ff */
[----:B------:R-:W-:Y:S02]  /*0780*/  USHF.L.U32 UR27, UR20, 0x7, URZ ;  /* 0x00000007141b7899 */ /* 0x000fe400080006ff */
[----:B------:R-:W-:Y:S02]  /*0790*/  USHF.L.U32 UR7, UR12, 0x7, URZ ;  /* 0x000000070c077899 */ /* 0x000fe400080006ff */
[----:B------:R-:W-:Y:S02]  /*07a0*/  UIADD3.X UR43, UPT, UPT, URZ, UR45, URZ, UP3, !UPT ;  /* 0x0000002dff2b7290 */ /* 0x000fe40009ffe4ff */
[----:B------:R-:W-:Y:S02]  /*07b0*/  UIADD3.X UR41, UPT, UPT, URZ, UR45, URZ, UP2, !UPT ;  /* 0x0000002dff297290 */ /* 0x000fe400097fe4ff */
[----:B------:R-:W-:Y:S02]  /*07c0*/  UIADD3.X UR39, UPT, UPT, URZ, UR45, URZ, UP1, !UPT ;  /* 0x0000002dff277290 */ /* 0x000fe40008ffe4ff */
[----:B------:R-:W-:Y:S01]  /*07d0*/  UIADD3.X UR37, UPT, UPT, URZ, UR45, URZ, UP0, !UPT ;  /* 0x0000002dff257290 */ /* 0x000fe200087fe4ff */
[----:B------:R-:W-:Y:S01]  /*07e0*/  UMOV UR31, URZ ;  /* 0x000000ff001f7c82 */ /* 0x000fe20008000000 */
[----:B------:R-:W-:Y:S01]  /*07f0*/  UMOV UR18, URZ ;  /* 0x000000ff00127c82 */ /* 0x000fe20008000000 */
[----:B------:R-:W-:-:S09]  /*0800*/  UMOV UR10, URZ ;  /* 0x000000ff000a7c82 */ /* 0x000fd20008000000 */
.L_x_6:
[----:B---3--:R-:W-:Y:S02]  /*0810*/  ULEA UR25, UR33, UR30, 0x3 ;  /* 0x0000001e21197291 */ /* 0x008fe4000f8e18ff */
[----:B------:R-:W-:Y:S02]  /*0820*/  USHF.L.U32 UR26, UR31, 0x8, URZ ;  /* 0x000000081f1a7899 */ /* 0x000fe400080006ff */
[----:B------:R-:W-:Y:S02]  /*0830*/  USHF.L.U32 UR4, UR33, 0xf, URZ ;  /* 0x0000000f21047899 */ /* 0x000fe400080006ff */
[----:B------:R-:W-:Y:S02]  /*0840*/  ULEA UR16, UR33, UR30, 0xa ;  /* 0x0000001e21107291 */ /* 0x000fe4000f8e50ff */
[----:B------:R-:W-:Y:S02]  /*0850*/  ULEA UR8, UR33, UR30, 0xa ;  /* 0x0000001e21087291 */ /* 0x000fe4000f8e50ff */
[----:B------:R-:W-:-:S02]  /*0860*/  UIADD3 UR24, UPT, UPT, UR33, 0x1, URZ ;  /* 0x0000000121187890 */ /* 0x000fc4000fffe0ff */
[----:B------:R-:W-:Y:S02]  /*0870*/  UISETP.GT.U32.AND UP0, UPT, UR31, 0xe, UPT ;  /* 0x0000000e1f00788c */ /* 0x000fe4000bf04070 */
[----:B------:R-:W-:Y:S02]  /*0880*/  UIADD3 UR19, UPT, UPT, UR31, UR31, URZ ;  /* 0x0000001f1f137290 */ /* 0x000fe4000fffe0ff */
[----:B------:R-:W-:Y:S02]  /*0890*/  USHF.R.S32.HI UR4, URZ, 0x1, UR4 ;  /* 0x00000001ff047899 */ /* 0x000fe40008011404 */
[----:B------:R-:W-:Y:S02]  /*08a0*/  UIADD3 UR16, UPT, UPT, UR16, 0x34400, URZ ;  /* 0x0003440010107890 */ /* 0x000fe4000fffe0ff */
[----:B------:R-:W-:Y:S02]  /*08b0*/  UIADD3 UR8, UPT, UPT, UR8, 0x35400, URZ ;  /* 0x0003540008087890 */ /* 0x000fe4000fffe0ff */
[----:B------:R-:W-:Y:S01]  /*08c0*/  UISETP.NE.AND UP1, UPT, UR24, 0x4, UPT ;  /* 0x000000041800788c */ /* 0x000fe2000bf25270 */
[----:B------:R-:W-:Y:S01]  /*08d0*/  UMOV UR5, UR25 ;  /* 0x0000001900057c82 */ /* 0x000fe20008000000 */
[----:B------:R-:W-:Y:S01]  /*08e0*/  UMOV UR6, UR26 ;  /* 0x0000001a00067c82 */ /* 0x000fe20008000000 */
[----:B------:R-:W-:Y:S01]  /*08f0*/  UMOV UR17, UR25 ;  /* 0x0000001900117c82 */ /* 0x000fe20008000000 */
[----:B------:R-:W-:Y:S01]  /*0900*/  UMOV UR9, UR25 ;  /* 0x0000001900097c82 */ /* 0x000fe20008000000 */
[----:B--2-4-:R-:W-:Y:S06]  /*0910*/  @P2 BRA `(.L_x_4) ;  /* 0x0000000000102947 */ /* 0x014fec0003800000 */
[----:B------:R-:W-:-:S06]  /*0920*/  USHF.L.U32 UR11, UR34, 0x1f, URZ ;  /* 0x0000001f220b7899 */ /* 0x000fcc00080006ff */
[----:B-1----:R-:W-:-:S04]  /*0930*/  MOV R0, UR11 ;  /* 0x0000000b00007c02 */ /* 0x002fc80008000f00 */
[----:B------:R-:W1:Y:S02]  /*0940*/  SYNCS.PHASECHK.TRANS64.TRYWAIT P0, [UR25+0x20], R0 ;  /* 0x00002000ff0075a7 */ /* 0x000e640008001119 */
[----:B-1----:R-:W-:Y:S05]  /*0950*/  @!P0 BRA `(.L_x_5) ;  /* 0x0000003400788947 */ /* 0x002fea0003800000 */
.L_x_4:
[----:B------:R-:W-:Y:S02]  /*0960*/  ELECT P1, URZ, PT ;  /* 0x0000000000ff782f */ /* 0x000fe40003820000 */
[----:B------:R-:W-:Y:S01]  /*0970*/  PLOP3.LUT P0, PT, PT, PT, UP0, 0x80, 0x8 ;  /* 0x000000000008781c */ /* 0x000fe20003f0f008 */
[----:B------:R-:W-:Y:S01]  /*0980*/  USEL UR11, URZ, 0x1, UP1 ;  /* 0x00000001ff0b7887 */ /* 0x000fe20008800000 */
[----:B------:R-:W-:Y:S01]  /*0990*/  PLOP3.LUT P2, PT, PT, PT, PT, 0x80, 0x8 ;  /* 0x000000000008781c */ /* 0x000fe20003f4f070 */
[----:B------:R-:W-:Y:S02]  /*09a0*/  USEL UR33, UR24, URZ, UP1 ;  /* 0x000000ff18217287 */ /* 0x000fe40008800000 */
[----:B------:R-:W-:Y:S02]  /*09b0*/  ULOP3.LUT UR34, UR34, UR11, URZ, 0x3c, !UPT ;  /* 0x0000000b22227292 */ /* 0x000fe4000f8e3cff */
[----:B------:R-:W-:Y:S02]  /*09c0*/  UIADD3 UR24, UPT, UPT, UR30, 0x14400, UR4 ;  /* 0x000144001e187890 */ /* 0x000fe4000fffe004 */
[----:B------:R-:W-:-:S02]  /*09d0*/  UIADD3 UR4, UPT, UPT, UR30, 0x24400, UR4 ;  /* 0x000244001e047890 */ /* 0x000fc4000fffe004 */
[----:B------:R-:W-:Y:S01]  /*09e0*/  @!UP0 USHF.L.U32 UR28, UR34, 0x1f, URZ ;  /* 0x0000001f221c8899 */ /* 0x000fe200080006ff */
[----:B------:R3:W-:Y:S01]  /*09f0*/  @P1 SYNCS.ARRIVE.TRANS64 RZ, [UR25], R2 ;  /* 0x00000002ffff19a7 */ /* 0x0007e20008000019 */
[----:B------:R-:W-:Y:S01]  /*0a00*/  @!UP0 ULEA UR29, UR33, UR30, 0x3 ;  /* 0x0000001e211d8291 */ /* 0x000fe2000f8e18ff */
[----:B------:R-:W-:Y:S02]  /*0a10*/  UMOV UR11, UR19 ;  /* 0x00000013000b7c82 */ /* 0x000fe40008000000 */
[----:B------:R3:W-:Y:S01]  /*0a20*/  UTMALDG.2D [UR24], [UR42], desc[URZ] ;  /* 0x0000ff182a0075b4 */ /* 0x0007e20008009000 */
[----:B-1----:R-:W-:Y:S01]  /*0a30*/  IMAD.U32 R0, RZ, RZ, UR28 ;  /* 0x0000001cff007e24 */ /* 0x002fe2000f8e00ff */
[----:B------:R-:W-:-:S04]  /*0a40*/  UIADD3 UR31, UPT, UPT, UR31, 0x1, URZ ;  /* 0x000000011f1f7890 */ /* 0x000fc8000fffe0ff */
[----:B------:R-:W-:Y:S01]  /*0a50*/  UISETP.NE.AND UP0, UPT, UR31, 0x10, UPT ;  /* 0x000000101f00788c */ /* 0x000fe2000bf05270 */
[----:B------:R3:W-:Y:S01]  /*0a60*/  UTMALDG.2D [UR4], [UR40], desc[URZ] ;  /* 0x0000ff04280075b4 */ /* 0x0007e20008009000 */
[----:B------:R3:W-:Y:S01]  /*0a70*/  UTMALDG.3D [UR16], [UR38], desc[URZ] ;  /* 0x0000ff10260075b4 */ /* 0x0007e20008011000 */
[----:B------:R3:W-:Y:S01]  /*0a80*/  UTMALDG.3D [UR8], [UR36], desc[URZ] ;  /* 0x0000ff08240075b4 */ /* 0x0007e20008011000 */
[----:B------:R3:W4:Y:S05]  /*0a90*/  @!P0 SYNCS.PHASECHK.TRANS64.TRYWAIT P2, [UR29+0x20], R0 ;  /* 0x00002000ff0085a7 */ /* 0x00072a000804111d */
[----:B------:R-:W-:Y:S05]  /*0aa0*/  BRA.U UP0, `(.L_x_6) ;  /* 0xfffffffd00587547 */ /* 0x000fea000b83ffff */
[----:B---3--:R-:W1:Y:S01]  /*0ab0*/  LDCU.64 UR4, c[0x0][0x6c0] ;  /* 0x0000d800ff0477ac */ /* 0x008e620008000a00 */
[----:B------:R-:W-:-:S04]  /*0ac0*/  UIADD3 UR35, UPT, UPT, UR32, UR35, URZ ;  /* 0x0000002320237290 */ /* 0x000fc8000fffe0ff */
[----:B------:R-:W-:Y:S02]  /*0ad0*/  UISETP.GE.AND UP0, UPT, UR35, 0x400, UPT ;  /* 0x000004002300788c */ /* 0x000fe4000bf06270 */
[----:B-1----:R-:W-:Y:S01]  /*0ae0*/  UIMAD.WIDE.U32 UR6, UR35, UR5, URZ ;  /* 0x00000005230672a5 */ /* 0x002fe2000f8e00ff */
[----:B------:R-:W1:Y:S03]  /*0af0*/  LDCU UR5, c[0x0][0x6d0] ;  /* 0x0000da00ff0577ac */ /* 0x000e660008000800 */
[----:B------:R-:W-:-:S04]  /*0b00*/  UIADD3 UR6, UPT, UPT, UR35, -UR7, URZ ;  /* 0x8000000723067290 */ /* 0x000fc8000fffe0ff */
[----:B------:R-:W-:-:S04]  /*0b10*/  USHF.R.U32.HI UR6, URZ, UR23, UR6 ;  /* 0x00000017ff067299 */ /* 0x000fc80008011606 */
[----:B------:R-:W-:-:S04]  /*0b20*/  UIADD3 UR6, UPT, UPT, UR7, UR6, URZ ;  /* 0x0000000607067290 */ /* 0x000fc8000fffe0ff */
[----:B------:R-:W-:-:S04]  /*0b30*/  USHF.R.U32.HI UR20, URZ, UR22, UR6 ;  /* 0x00000016ff147299 */ /* 0x000fc80008011606 */
[----:B------:R-:W-:-:S04]  /*0b40*/  UIADD3 UR20, UPT, UPT, -UR20, URZ, URZ ;  /* 0x000000ff14147290 */ /* 0x000fc8000fffe1ff */
[----:B------:R-:W-:-:S04]  /*0b50*/  UIMAD UR20, UR4, UR20, UR35 ;  /* 0x00000014041472a4 */ /* 0x000fc8000f8e0223 */
[----:B-1----:R-:W-:Y:S01]  /*0b60*/  UIMAD.WIDE.U32 UR6, UR20, UR5, URZ ;  /* 0x00000005140672a5 */ /* 0x002fe2000f8e00ff */
[----:B------:R-:W1:Y:S03]  /*0b70*/  LDCU.64 UR4, c[0x0][0x6d8] ;  /* 0x0000db00ff0477ac */ /* 0x000e660008000a00 */
[----:B------:R-:W-:-:S04]  /*0b80*/  UIADD3 UR6, UPT, UPT, UR20, -UR7, URZ ;  /* 0x8000000714067290 */ /* 0x000fc8000fffe0ff */
[----:B------:R-:W-:-:S04]  /*0b90*/  USHF.R.U32.HI UR6, URZ, UR21, UR6 ;  /* 0x00000015ff067299 */ /* 0x000fc80008011606 */
[----:B------:R-:W-:-:S04]  /*0ba0*/  UIADD3 UR6, UPT, UPT, UR7, UR6, URZ ;  /* 0x0000000607067290 */ /* 0x000fc8000fffe0ff */
[----:B------:R-:W-:-:S04]  /*0bb0*/  USHF.R.U32.HI UR12, URZ, UR15, UR6 ;  /* 0x0000000fff0c7299 */ /* 0x000fc80008011606 */
[----:B-1----:R-:W-:-:S04]  /*0bc0*/  UIMAD.WIDE.U32 UR6, UR12, UR5, URZ ;  /* 0x000000050c0672a5 */ /* 0x002fc8000f8e00ff */
[----:B------:R-:W-:-:S04]  /*0bd0*/  UIADD3 UR5, UPT, UPT, UR12, -UR7, URZ ;  /* 0x800000070c057290 */ /* 0x000fc8000fffe0ff */
[----:B------:R-:W-:-:S03]  /*0be0*/  USHF.R.U32.HI UR5, URZ, UR14, UR5 ;  /* 0x0000000eff057299 */ /* 0x000fc60008011605 */
[----:B------:R-:W1:Y:S01]  /*0bf0*/  LDCU UR6, c[0x0][0x6cc] ;  /* 0x0000d980ff0677ac */ /* 0x000e620008000800 */
[----:B------:R-:W-:Y:S02]  /*0c00*/  UIADD3 UR5, UPT, UPT, UR7, UR5, URZ ;  /* 0x0000000507057290 */ /* 0x000fe4000fffe0ff */
[----:B------:R-:W-:Y:S02]  /*0c10*/  UIADD3 UR7, UPT, UPT, -UR12, URZ, URZ ;  /* 0x000000ff0c077290 */ /* 0x000fe4000fffe1ff */
[----:B------:R-:W-:-:S04]  /*0c20*/  USHF.R.U32.HI UR5, URZ, UR13, UR5 ;  /* 0x0000000dff057299 */ /* 0x000fc80008011605 */
[----:B------:R-:W-:-:S04]  /*0c30*/  UIADD3 UR5, UPT, UPT, -UR5, URZ, URZ ;  /* 0x000000ff05057290 */ /* 0x000fc8000fffe1ff */
[----:B------:R-:W-:Y:S02]  /*0c40*/  UIMAD UR12, UR4, UR5, UR12 ;  /* 0x00000005040c72a4 */ /* 0x000fe4000f8e020c */
[----:B-1----:R-:W-:Y:S01]  /*0c50*/  UIMAD UR20, UR6, UR7, UR20 ;  /* 0x00000007061472a4 */ /* 0x002fe2000f8e0214 */
[----:B------:R-:W-:Y:S11]  /*0c60*/  BRA.U !UP0, `(.L_x_7) ;  /* 0xfffffff908a07547 */ /* 0x000ff6000b83ffff */
.L_x_3:
[----:B------:R-:W-:Y:S01]  /*0c70*/  UISETP.NE.AND UP0, UPT, UR33, 0x3, UPT ;  /* 0x000000032100788c */ /* 0x000fe2000bf05270 */
[----:B------:R-:W1:Y:S01]  /*0c80*/  S2UR UR4, SR_CgaCtaId ;  /* 0x00000000000479c3 */ /* 0x000e620000008800 */
[----:B------:R-:W-:Y:S01]  /*0c90*/  UIADD3 UR7, UPT, UPT, UR33, 0x2, URZ ;  /* 0x0000000221077890 */ /* 0x000fe2000fffe0ff */
[----:B------:R-:W-:-:S03]  /*0ca0*/  UMOV UR5, 0x400 ;  /* 0x0000040000057882 */ /* 0x000fc60000000000 */
[----:B------:R-:W-:-:S04]  /*0cb0*/  USEL UR7, UR7, 0x1, UP0 ;  /* 0x0000000107077887 */ /* 0x000fc80008000000 */
[----:B------:R-:W-:Y:S02]  /*0cc0*/  UISETP.NE.AND UP0, UPT, UR7, 0x4, UPT ;  /* 0x000000040700788c */ /* 0x000fe4000bf05270 */
[----:B------:R-:W-:Y:S02]  /*0cd0*/  UIADD3 UR7, UPT, UPT, UR7, 0x1, URZ ;  /* 0x0000000107077890 */ /* 0x000fe4000fffe0ff */
[----:B------:R-:W-:Y:S02]  /*0ce0*/  UISETP.EQ.XOR UP1, UPT, UR33, 0x3, !UP0 ;  /* 0x000000032100788c */ /* 0x000fe4000c722a70 */
[----:B------:R-:W-:-:S04]  /*0cf0*/  USEL UR7, UR7, 0x1, UP0 ;  /* 0x0000000107077887 */ /* 0x000fc80008000000 */
[----:B------:R-:W-:Y:S02]  /*0d00*/  UISETP.EQ.XOR UP1, UPT, UR7, 0x4, UP1 ;  /* 0x000000040700788c */ /* 0x000fe40008f22a70 */
[----:B------:R-:W-:Y:S02]  /*0d10*/  UISETP.NE.AND UP0, UPT, UR7, 0x4, UPT ;  /* 0x000000040700788c */ /* 0x000fe4000bf05270 */
[----:B------:R-:W-:Y:S02]  /*0d20*/  USEL UR6, URZ, 0x1, !UP1 ;  /* 0x00000001ff067887 */ /* 0x000fe4000c800000 */
[----:B-1----:R-:W-:Y:S02]  /*0d30*/  ULEA UR4, UR4, UR5, 0x18 ;  /* 0x0000000504047291 */ /* 0x002fe4000f8ec0ff */
[----:B------:R-:W-:Y:S02]  /*0d40*/  ULOP3.LUT UR6, UR34, UR6, URZ, 0x3c, !UPT ;  /* 0x0000000622067292 */ /* 0x000fe4000f8e3cff */
[----:B------:R-:W-:-:S02]  /*0d50*/  USEL UR7, UR7, URZ, UP0 ;  /* 0x000000ff07077287 */ /* 0x000fc40008000000 */
[----:B------:R-:W-:Y:S02]  /*0d60*/  USHF.L.U32 UR6, UR6, 0x1f, URZ ;  /* 0x0000001f06067899 */ /* 0x000fe400080006ff */
[----:B------:R-:W-:-:S04]  /*0d70*/  ULEA UR4, UR7, UR4, 0x3 ;  /* 0x0000000407047291 */ /* 0x000fc8000f8e18ff */
[----:B------:R-:W-:-:S05]  /*0d80*/  MOV R0, UR6 ;  /* 0x0000000600007c02 */ /* 0x000fca0008000f00 */
[----:B------:R-:W1:Y:S02]  /*0d90*/  SYNCS.PHASECHK.TRANS64.TRYWAIT P0, [UR4+0x20], R0 ;  /* 0x00002000ff0075a7 */ /* 0x000e640008001104 */
[----:B-1----:R-:W-:Y:S05]  /*0da0*/  @!P0 BRA `(.L_x_8) ;  /* 0x0000003000848947 */ /* 0x002fea0003800000 */
.L_x_35:
[----:B------:R-:W-:-:S13]  /*0db0*/  ELECT P0, URZ, PT ;  /* 0x0000000000ff782f */ /* 0x000fda0003800000 */
[----:B-1----:R-:W-:-:S04]  /*0dc0*/  @P0 MOV R0, 0x8800 ;  /* 0x0000880000000802 */ /* 0x002fc80000000f00 */
[----:B------:R1:W-:Y:S03]  /*0dd0*/  @P0 SYNCS.ARRIVE.TRANS64 RZ, [UR4], R0 ;  /* 0x00000000ffff09a7 */ /* 0x0003e60008000004 */
.L_x_2:
[----:B------:R-:W-:-:S13]  /*0de0*/  ISETP.NE.AND P0, PT, R6, 0x4, PT ;  /* 0x000000040600780c */ /* 0x000fda0003f05270 */
[----:B------:R-:W-:Y:S05]  /*0df0*/  @P0 BRA `(.L_x_9) ;  /* 0x0000000800a80947 */ /* 0x000fea0003800000 */
[----:B------:R-:W2:Y:S08]  /*0e00*/  S2UR UR28, SR_CTAID.Z ;  /* 0x00000000001c79c3 */ /* 0x000eb00000002700 */
[----:B------:R-:W-:Y:S01]  /*0e10*/  BAR.SYNC.DEFER_BLOCKING 0x2, 0xa0 ;  /* 0x0082800000007b1d */ /* 0x000fe20000010000 */
[----:B------:R-:W-:Y:S01]  /*0e20*/  HFMA2 R4, -RZ, RZ, 0, 5.9604644775390625e-08 ;  /* 0x00000001ff047431 */ /* 0x000fe200000001ff */
[----:B------:R-:W-:-:S04]  /*0e30*/  MOV R5, 0x1 ;  /* 0x0000000100057802 */ /* 0x000fc80000000f00 */
[----:B------:R-:W-:Y:S02]  /*0e40*/  UMOV UR4, 0x400 ;  /* 0x0000040000047882 */ /* 0x000fe40000000000 */
[----:B------:R-:W3:Y:S01]  /*0e50*/  S2UR UR12, SR_CgaCtaId ;  /* 0x00000000000c79c3 */ /* 0x000ee20000008800 */
[----:B--2---:R-:W-:Y:S02]  /*0e60*/  UISETP.GT.U32.AND UP0, UPT, UR28, 0x3ff, UPT ;  /* 0x000003ff1c00788c */ /* 0x004fe4000bf04070 */
[----:B---3--:R-:W-:-:S07]  /*0e70*/  ULEA UR12, UR12, UR4, 0x18 ;  /* 0x000000040c0c7291 */ /* 0x008fce000f8ec0ff */
[----:B------:R-:W-:Y:S05]  /*0e80*/  BRA.U UP0, `(.L_x_10) ;  /* 0x00000009004c7547 */ /* 0x000fea000b800000 */
[----:B-1----:R-:W1:Y:S01]  /*0e90*/  LDS R0, [UR12+0x68] ;  /* 0x0000680cff007984 */ /* 0x002e620008000800 */
[----:B------:R-:W2:Y:S01]  /*0ea0*/  LDCU UR5, c[0x0][0x374] ;  /* 0x00006e80ff0577ac */ /* 0x000ea20008000800 */
[----:B------:R-:W-:Y:S01]  /*0eb0*/  MOV R5, 0x1 ;  /* 0x0000000100057802 */ /* 0x000fe20000000f00 */
[----:B------:R-:W2:Y:S01]  /*0ec0*/  LDCU UR16, c[0x0][0x370] ;  /* 0x00006e00ff1077ac */ /* 0x000ea20008000800 */
[----:B------:R-:W3:Y:S01]  /*0ed0*/  LDCU UR37, c[0x0][0x378] ;  /* 0x00006f00ff2577ac */ /* 0x000ee20008000800 */
[----:B------:R-:W-:Y:S01]  /*0ee0*/  UMOV UR40, 0x8a02480 ;  /* 0x08a0248000287882 */ /* 0x000fe20000000000 */
[----:B------:R-:W-:Y:S02]  /*0ef0*/  USEL UR4, URZ, 0x4000, UP6 ;  /* 0x00004000ff047887 */ /* 0x000fe4000b000000 */
[----:B------:R-:W-:Y:S02]  /*0f00*/  USEL UR40, UR40, 0x8a00480, !UP5 ;  /* 0x08a0048028287887 */ /* 0x000fe4000e800000 */
[----:B------:R-:W-:-:S02]  /*0f10*/  UIADD3 UR20, UPT, UPT, UR12, 0x35400, URZ ;  /* 0x000354000c147890 */ /* 0x000fc4000fffe0ff */
[----:B------:R-:W-:Y:S02]  /*0f20*/  UIADD3 UR40, UPT, UPT, UR4, UR40, URZ ;  /* 0x0000002804287290 */ /* 0x000fe4000fffe0ff */
[----:B------:R-:W-:Y:S02]  /*0f30*/  UIADD3 UR24, UPT, UPT, UR12, 0x34400, URZ ;  /* 0x000344000c187890 */ /* 0x000fe4000fffe0ff */
[----:B--2---:R-:W-:Y:S02]  /*0f40*/  UIMAD UR16, UR5, UR16, URZ ;  /* 0x00000010051072a4 */ /* 0x004fe4000f8e02ff */
[----:B------:R-:W-:Y:S02]  /*0f50*/  UIADD3 UR25, UPT, UPT, UR12, 0x14400, URZ ;  /* 0x000144000c197890 */ /* 0x000fe4000fffe0ff */
[----:B---3--:R-:W-:Y:S02]  /*0f60*/  UIMAD UR37, UR16, UR37, URZ ;  /* 0x00000025102572a4 */ /* 0x008fe4000f8e02ff */
[----:B------:R-:W-:-:S02]  /*0f70*/  UIADD3 UR26, UPT, UPT, UR12, 0x24400, URZ ;  /* 0x000244000c1a7890 */ /* 0x000fc4000fffe0ff */
[----:B------:R-:W-:Y:S02]  /*0f80*/  USHF.R.U32.HI UR20, URZ, 0x4, UR20 ;  /* 0x00000004ff147899 */ /* 0x000fe40008011614 */
[----:B------:R-:W-:Y:S02]  /*0f90*/  USHF.R.U32.HI UR24, URZ, 0x4, UR24 ;  /* 0x00000004ff187899 */ /* 0x000fe40008011618 */
[----:B------:R-:W-:Y:S02]  /*0fa0*/  USHF.R.U32.HI UR25, URZ, 0x4, UR25 ;  /* 0x00000004ff197899 */ /* 0x000fe40008011619 */
[----:B------:R-:W-:Y:S01]  /*0fb0*/  USHF.R.U32.HI UR26, URZ, 0x4, UR26 ;  /* 0x00000004ff1a7899 */ /* 0x000fe2000801161a */
[----:B-1----:R-:W-:Y:S01]  /*0fc0*/  R2UR UR38, R0 ;  /* 0x00000000002672ca */ /* 0x002fe200000e0000 */
[----:B------:R-:W-:Y:S02]  /*0fd0*/  ULOP3.LUT UR20, UR20, 0x3fc0, URZ, 0xc0, !UPT ;  /* 0x00003fc014147892 */ /* 0x000fe4000f8ec0ff */
[----:B------:R-:W-:-:S02]  /*0fe0*/  ULOP3.LUT UR24, UR24, 0x3fc0, URZ, 0xc0, !UPT ;  /* 0x00003fc018187892 */ /* 0x000fc4000f8ec0ff */
[----:B------:R-:W-:Y:S02]  /*0ff0*/  ULOP3.LUT UR25, UR25, 0x3fc0, URZ, 0xc0, !UPT ;  /* 0x00003fc019197892 */ /* 0x000fe4000f8ec0ff */
[----:B------:R-:W-:Y:S02]  /*1000*/  ULOP3.LUT UR26, UR26, 0x3fc0, URZ, 0xc0, !UPT ;  /* 0x00003fc01a1a7892 */ /* 0x000fe4000f8ec0ff */
[----:B------:R-:W-:Y:S02]  /*1010*/  ULOP3.LUT UR20, UR20, 0x10000, URZ, 0xfc, !UPT ;  /* 0x0001000014147892 */ /* 0x000fe4000f8efcff */
[----:B------:R-:W-:Y:S02]  /*1020*/  ULOP3.LUT UR24, UR24, 0x10000, URZ, 0xfc, !UPT ;  /* 0x0001000018187892 */ /* 0x000fe4000f8efcff */
[----:B------:R-:W-:Y:S02]  /*1030*/  UIADD3 UR10, UPT, UPT, UR38, 0x100, URZ ;  /* 0x00000100260a7890 */ /* 0x000fe4000fffe0ff */
[----:B------:R-:W-:-:S02]  /*1040*/  UIADD3 UR8, UPT, UPT, UR38, 0x104, URZ ;  /* 0x0000010426087890 */ /* 0x000fc4000fffe0ff */
[----:B------:R-:W-:Y:S02]  /*1050*/  UIADD3 UR6, UPT, UPT, UR38, -0x7fffff00, URZ ;  /* 0x8000010026067890 */ /* 0x000fe4000fffe0ff */
[----:B------:R-:W-:Y:S02]  /*1060*/  UIADD3 UR4, UPT, UPT, UR38, -0x7ffffefc, URZ ;  /* 0x8000010426047890 */ /* 0x000fe4000fffe0ff */
[----:B------:R-:W-:Y:S02]  /*1070*/  UIADD3 UR11, UPT, UPT, UR38, 0x108, URZ ;  /* 0x00000108260b7890 */ /* 0x000fe4000fffe0ff */
[----:B------:R-:W-:Y:S02]  /*1080*/  UIADD3 UR9, UPT, UPT, UR38, 0x10c, URZ ;  /* 0x0000010c26097890 */ /* 0x000fe4000fffe0ff */
[----:B------:R-:W-:Y:S02]  /*1090*/  UIADD3 UR7, UPT, UPT, UR38, -0x7ffffef8, URZ ;  /* 0x8000010826077890 */ /* 0x000fe4000fffe0ff */
[----:B------:R-:W-:-:S02]  /*10a0*/  USHF.R.U32.HI UR19, URZ, 0x1, UR10 ;  /* 0x00000001ff137899 */ /* 0x000fc4000801160a */
[----:B------:R-:W-:Y:S02]  /*10b0*/  USHF.R.U32.HI UR18, URZ, 0x1, UR6 ;  /* 0x00000001ff127899 */ /* 0x000fe40008011606 */
[----:B------:R-:W-:Y:S02]  /*10c0*/  USHF.R.U32.HI UR17, URZ, 0x1, UR8 ;  /* 0x00000001ff117899 */ /* 0x000fe40008011608 */
[----:B------:R-:W-:Y:S02]  /*10d0*/  UIADD3 UR5, UPT, UPT, UR38, -0x7ffffef4, URZ ;  /* 0x8000010c26057890 */ /* 0x000fe4000fffe0ff */
[----:B------:R-:W-:Y:S02]  /*10e0*/  USHF.R.U32.HI UR16, URZ, 0x1, UR4 ;  /* 0x00000001ff107899 */ /* 0x000fe40008011604 */
[----:B------:R-:W-:Y:S02]  /*10f0*/  USHF.R.U32.HI UR52, URZ, 0x1a, UR11 ;  /* 0x0000001aff347899 */ /* 0x000fe4000801160b */
[----:B------:R-:W-:-:S02]  /*1100*/  USHF.R.U32.HI UR46, URZ, 0x1a, UR7 ;  /* 0x0000001aff2e7899 */ /* 0x000fc40008011607 */
[----:B------:R-:W-:Y:S02]  /*1110*/  USHF.R.U32.HI UR42, URZ, 0x1a, UR9 ;  /* 0x0000001aff2a7899 */ /* 0x000fe40008011609 */
[----:B------:R-:W-:Y:S02]  /*1120*/  ULOP3.LUT UR19, UR19, 0x60000000, URZ, 0xc0, !UPT ;  /* 0x6000000013137892 */ /* 0x000fe4000f8ec0ff */
[----:B------:R-:W-:Y:S02]  /*1130*/  ULOP3.LUT UR18, UR18, 0x60000000, URZ, 0xc0, !UPT ;  /* 0x6000000012127892 */ /* 0x000fe4000f8ec0ff */
[----:B------:R-:W-:Y:S02]  /*1140*/  ULOP3.LUT UR17, UR17, 0x60000000, URZ, 0xc0, !UPT ;  /* 0x6000000011117892 */ /* 0x000fe4000f8ec0ff */
[----:B------:R-:W-:Y:S02]  /*1150*/  USHF.R.U32.HI UR41, URZ, 0x1a, UR5 ;  /* 0x0000001aff297899 */ /* 0x000fe40008011605 */
[----:B------:R-:W-:-:S02]  /*1160*/  ULOP3.LUT UR16, UR16, 0x60000000, URZ, 0xc0, !UPT ;  /* 0x6000000010107892 */ /* 0x000fc4000f8ec0ff */
[----:B------:R-:W-:Y:S02]  /*1170*/  ULOP3.LUT UR52, UR19, 0x30, UR52, 0xf8, !UPT ;  /* 0x0000003013347892 */ /* 0x000fe4000f8ef834 */
[----:B------:R-:W-:Y:S02]  /*1180*/  ULOP3.LUT UR46, UR18, 0x30, UR46, 0xf8, !UPT ;  /* 0x00000030122e7892 */ /* 0x000fe4000f8ef82e */
[----:B------:R-:W-:Y:S02]  /*1190*/  ULOP3.LUT UR42, UR17, 0x30, UR42, 0xf8, !UPT ;  /* 0x00000030112a7892 */ /* 0x000fe4000f8ef82a */
[----:B------:R-:W-:Y:S02]  /*11a0*/  ULOP3.LUT UR41, UR16, 0x30, UR41, 0xf8, !UPT ;  /* 0x0000003010297892 */ /* 0x000fe4000f8ef829 */
[----:B------:R-:W-:Y:S02]  /*11b0*/  ULOP3.LUT UR53, UR52, UR40, URZ, 0xfc, !UPT ;  /* 0x0000002834357292 */ /* 0x000fe4000f8efcff */
[----:B------:R-:W-:-:S02]  /*11c0*/  ULOP3.LUT UR47, UR46, UR40, URZ, 0xfc, !UPT ;  /* 0x000000282e2f7292 */ /* 0x000fc4000f8efcff */
[----:B------:R-:W-:Y:S02]  /*11d0*/  ULOP3.LUT UR43, UR42, UR40, URZ, 0xfc, !UPT ;  /* 0x000000282a2b7292 */ /* 0x000fe4000f8efcff */
[----:B------:R-:W-:Y:S02]  /*11e0*/  ULOP3.LUT UR41, UR41, UR40, URZ, 0xfc, !UPT ;  /* 0x0000002829297292 */ /* 0x000fe4000f8efcff */
[----:B------:R-:W-:Y:S02]  /*11f0*/  ULOP3.LUT UR25, UR25, 0x10000, URZ, 0xfc, !UPT ;  /* 0x0001000019197892 */ /* 0x000fe4000f8efcff */
[----:B------:R-:W-:Y:S01]  /*1200*/  ULOP3.LUT UR26, UR26, 0x10000, URZ, 0xfc, !UPT ;  /* 0x000100001a1a7892 */ /* 0x000fe2000f8efcff */
[----:B------:R-:W-:Y:S01]  /*1210*/  UMOV UR36, URZ ;  /* 0x000000ff00247c82 */ /* 0x000fe20008000000 */
[----:B------:R-:W-:Y:S01]  /*1220*/  UMOV UR35, URZ ;  /* 0x000000ff00237c82 */ /* 0x000fe20008000000 */
[----:B------:R-:W-:Y:S01]  /*1230*/  UMOV UR33, URZ ;  /* 0x000000ff00217c82 */ /* 0x000fe20008000000 */
[----:B------:R-:W-:Y:S01]  /*1240*/  UMOV UR52, URZ ;  /* 0x000000ff00347c82 */ /* 0x000fe20008000000 */
[----:B------:R-:W-:Y:S01]  /*1250*/  UMOV UR46, URZ ;  /* 0x000000ff002e7c82 */ /* 0x000fe20008000000 */
[----:B------:R-:W-:Y:S01]  /*1260*/  UMOV UR42, URZ ;  /* 0x000000ff002a7c82 */ /* 0x000fe20008000000 */
[----:B------:R-:W-:-:S05]  /*1270*/  UMOV UR40, URZ ;  /* 0x000000ff00287c82 */ /* 0x000fca0008000000 */
.L_x_15:
[----:B------:R-:W-:Y:S01]  /*1280*/  USHF.L.U32 UR16, UR35, 0x1f, URZ ;  /* 0x0000001f23107899 */ /* 0x000fe200080006ff */
[----:B------:R-:W-:Y:S01]  /*1290*/  SHF.L.U32 R2, R5, 0x1f, RZ ;  /* 0x0000001f05027819 */ /* 0x000fe200000006ff */
[----:B------:R-:W-:Y:S02]  /*12a0*/  ULEA UR17, UR33, UR12, 0x3 ;  /* 0x0000000c21117291 */ /* 0x000fe4000f8e18ff */
[----:B-1----:R-:W-:Y:S02]  /*12b0*/  ULEA UR18, UR36, UR12, 0x3 ;  /* 0x0000000c24127291 */ /* 0x002fe4000f8e18ff */
[----:B--2---:R-:W-:Y:S01]  /*12c0*/  MOV R0, UR16 ;  /* 0x0000001000007c02 */ /* 0x004fe20008000f00 */
[----:B------:R-:W-:Y:S02]  /*12d0*/  ULEA UR19, UR36, UR38, 0x7 ;  /* 0x0000002624137291 */ /* 0x000fe4000f8e38ff */
[----:B------:R-:W-:Y:S02]  /*12e0*/  UIADD3 UR28, UPT, UPT, UR37, UR28, URZ ;  /* 0x0000001c251c7290 */ /* 0x000fe4000fffe0ff */
[----:B---3--:R1:W2:Y:S01]  /*12f0*/  SYNCS.PHASECHK.TRANS64.TRYWAIT P1, [UR17], R0 ;  /* 0x00000000ff0075a7 */ /* 0x0082a20008021111 */
[----:B------:R-:W-:Y:S01]  /*1300*/  UPLOP3.LUT UP2, UPT, UPT, UPT, UPT, 0x40, 0x4 ;  /* 0x000000000004789c */ /* 0x000fe20003f4e870 */
[----:B------:R-:W3:Y:S02]  /*1310*/  SYNCS.PHASECHK.TRANS64.TRYWAIT P0, [UR18+0x50], R2 ;  /* 0x00005002ff0075a7 */ /* 0x000ee40008001112 */
[----:B-123--:R-:W-:Y:S08]  /*1320*/  @!P0 BRA `(.L_x_11) ;  /* 0x0000002c00448947 */ /* 0x00eff00003800000 */
.L_x_37:
[----:B------:R-:W-:-:S05]  /*1330*/  UMOV UR31, URZ ;  /* 0x000000ff001f7c82 */ /* 0x000fca0008000000 */
.L_x_14:
[----:B------:R-:W-:Y:S02]  /*1340*/  USHF.L.U32 UR34, UR33, 0xa, URZ ;  /* 0x0000000a21227899 */ /* 0x000fe400080006ff */
[----:B------:R-:W-:Y:S02]  /*1350*/  UIADD3 UR27, UPT, UPT, UR33, 0x1, URZ ;  /* 0x00000001211b7890 */ /* 0x000fe4000fffe0ff */
[----:B------:R-:W-:Y:S02]  /*1360*/  UISETP.GT.U32.AND UP0, UPT, UR31, 0xe, UPT ;  /* 0x0000000e1f00788c */ /* 0x000fe4000bf04070 */
[----:B------:R-:W-:Y:S02]  /*1370*/  UIADD3 UR16, UPT, UPT, UR34, 0x6, URZ ;  /* 0x0000000622107890 */ /* 0x000fe4000fffe0ff */
[----:B--2---:R-:W-:Y:S02]  /*1380*/  ULEA UR64, UR33, UR24, 0x6 ;  /* 0x0000001821407291 */ /* 0x004fe4000f8e30ff */
[----:B------:R-:W-:Y:S01]  /*1390*/  ULEA UR60, UR33, UR20, 0x6 ;  /* 0x00000014213c7291 */ /* 0x000fe2000f8e30ff */
[----:B------:R-:W-:Y:S01]  /*13a0*/  PLOP3.LUT P0, PT, PT, PT, UP0, 0x80, 0x8 ;  /* 0x000000000008781c */ /* 0x000fe20003f0f008 */
[----:B------:R-:W-:Y:S02]  /*13b0*/  ULEA UR17, UR33, UR12, 0x3 ;  /* 0x0000000c21117291 */ /* 0x000fe4000f8e18ff */
[----:B------:R-:W-:Y:S02]  /*13c0*/  UISETP.NE.AND UP1, UPT, UR27, 0x4, UPT ;  /* 0x000000041b00788c */ /* 0x000fe4000bf25270 */
[----:B------:R-:W-:Y:S02]  /*13d0*/  UIADD3 UR56, UPT, UPT, UR34, UR26, URZ ;  /* 0x0000001a22387290 */ /* 0x000fe4000fffe0ff */
[----:B------:R-:W-:Y:S02]  /*13e0*/  UIADD3 UR54, UPT, UPT, UR34, UR25, URZ ;  /* 0x0000001922367290 */ /* 0x000fe4000fffe0ff */
[----:B------:R-:W-:Y:S02]  /*13f0*/  UIADD3 UR50, UPT, UPT, UR26, 0x2, UR34 ;  /* 0x000000021a327890 */ /* 0x000fe4000fffe022 */
[----:B------:R-:W-:Y:S02]  /*1400*/  UIADD3 UR48, UPT, UPT, UR25, 0x2, UR34 ;  /* 0x0000000219307890 */ /* 0x000fe4000fffe022 */
[----:B------:R-:W-:Y:S02]  /*1410*/  UIADD3 UR44, UPT, UPT, UR26, 0x4, UR34 ;  /* 0x000000041a2c7890 */ /* 0x000fe4000fffe022 */
[----:B------:R-:W-:Y:S02]  /*1420*/  UIADD3 UR32, UPT, UPT, UR16, UR26, URZ ;  /* 0x0000001a10207290 */ /* 0x000fe4000fffe0ff */
[----:B------:R-:W-:Y:S02]  /*1430*/  UIADD3 UR62, UPT, UPT, UR64, 0x20, URZ ;  /* 0x00000020403e7890 */ /* 0x000fe4000fffe0ff */
[----:B------:R-:W-:Y:S02]  /*1440*/  UIADD3 UR58, UPT, UPT, UR60, 0x20, URZ ;  /* 0x000000203c3a7890 */ /* 0x000fe4000fffe0ff */
[----:B------:R-:W-:Y:S02]  /*1450*/  UIADD3 UR34, UPT, UPT, UR25, 0x4, UR34 ;  /* 0x0000000419227890 */ /* 0x000fe4000fffe022 */
[----:B------:R-:W-:Y:S02]  /*1460*/  UIADD3 UR30, UPT, UPT, UR17, 0x20, URZ ;  /* 0x00000020111e7890 */ /* 0x000fe4000fffe0ff */
[----:B------:R-:W-:Y:S02]  /*1470*/  USEL UR29, URZ, 0x1, UP1 ;  /* 0x00000001ff1d7887 */ /* 0x000fe40008800000 */
[----:B------:R-:W-:Y:S02]  /*1480*/  UIADD3 UR16, UPT, UPT, UR16, UR25, URZ ;  /* 0x0000001910107290 */ /* 0x000fe4000fffe0ff */
[----:B------:R-:W-:Y:S01]  /*1490*/  USEL UR33, UR27, URZ, UP1 ;  /* 0x000000ff1b217287 */ /* 0x000fe20008800000 */
[----:B------:R-:W-:Y:S01]  /*14a0*/  UMOV UR65, 0x4008 ;  /* 0x0000400800417882 */ /* 0x000fe20000000000 */
        /* <DEDUP_REMOVED lines=8> */
[----:B---3--:R-:W-:Y:S05]  /*1530*/  @P1 BRA `(.L_x_12) ;  /* 0x0000000000101947 */ /* 0x008fea0003800000 */
[----:B------:R-:W-:Y:S06]  /*1540*/  USHF.L.U32 UR27, UR35, 0x1f, URZ ;  /* 0x0000001f231b7899 */ /* 0x000fec00080006ff */
[----:B-1----:R-:W-:Y:S04]  /*1550*/  MOV R0, UR27 ;  /* 0x0000001b00007c02 */ /* 0x002fe80008000f00 */
[----:B------:R-:W1:Y:S02]  /*1560*/  SYNCS.PHASECHK.TRANS64.TRYWAIT P1, [UR17], R0 ;  /* 0x00000000ff0075a7 */ /* 0x000e640008021111 */
[----:B-1----:R-:W-:Y:S05]  /*1570*/  @!P1 BRA `(.L_x_13) ;  /* 0x0000002800cc9947 */ /* 0x002fea0003800000 */
.L_x_12:
[----:B------:R-:W-:Y:S01]  /*1580*/  ULOP3.LUT UR35, UR35, UR29, URZ, 0x3c, !UPT ;  /* 0x0000001d23237292 */ /* 0x000fe2000f8e3cff */
[----:B------:R-:W-:Y:S01]  /*1590*/  PLOP3.LUT P1, PT, PT, PT, PT, 0x80, 0x8 ;  /* 0x000000000008781c */ /* 0x000fe20003f2f070 */
[----:B------:R-:W-:Y:S01]  /*15a0*/  @!UP0 ULEA UR17, UR33, UR12, 0x3 ;  /* 0x0000000c21118291 */ /* 0x000fe2000f8e18ff */
[----:B------:R2:W-:Y:S01]  /*15b0*/  UTCCP.T.S.4x32dp128bit tmem[UR38+0x100], gdesc[UR64] ;  /* 0x00010040260079e7 */ /* 0x0005e20009100000 */
[----:B------:R-:W-:Y:S01]  /*15c0*/  UMOV UR70, UR16 ;  /* 0x0000001000467c82 */ /* 0x000fe20008000000 */
[----:B------:R-:W-:Y:S01]  /*15d0*/  @!UP0 USHF.L.U32 UR16, UR35, 0x1f, URZ ;  /* 0x0000001f23108899 */ /* 0x000fe200080006ff */
[----:B------:R2:W-:Y:S01]  /*15e0*/  UTCCP.T.S.4x32dp128bit tmem[UR38+0x104], gdesc[UR62] ;  /* 0x0001043e260079e7 */ /* 0x0005e20009100000 */
[----:B------:R2:W-:Y:S01]  /*15f0*/  UTCCP.T.S.4x32dp128bit tmem[UR38+0x108], gdesc[UR60] ;  /* 0x0001083c260079e7 */ /* 0x0005e20009100000 */
[----:B------:R2:W-:Y:S01]  /*1600*/  UTCCP.T.S.4x32dp128bit tmem[UR38+0x10c], gdesc[UR58] ;  /* 0x00010c3a260079e7 */ /* 0x0005e20009100000 */
[----:B------:R2:W-:Y:S01]  /*1610*/  UTCOMMA gdesc[UR54], gdesc[UR56], tmem[UR19], tmem[UR52], idesc[UR53], tmem[UR10], UP2 ;  /* 0xc00a3438360075ea */ /* 0x0005e20009000013 */
[----:B------:R-:W-:Y:S01]  /*1620*/  UMOV UR66, UR34 ;  /* 0x0000002200427c82 */ /* 0x000fe20008000000 */
[----:B------:R-:W-:Y:S01]  /*1630*/  UMOV UR67, 0x40004040 ;  /* 0x4000404000437882 */ /* 0x000fe20000000000 */
[----:B-1----:R-:W-:Y:S01]  /*1640*/  MOV R0, UR16 ;  /* 0x0000001000007c02 */ /* 0x002fe20008000f00 */
[----:B------:R2:W-:Y:S01]  /*1650*/  UTCOMMA gdesc[UR48], gdesc[UR50], tmem[UR19], tmem[UR46], idesc[UR47], tmem[UR6], UPT ;  /* 0xc0062e32300075ea */ /* 0x0005e2000b800013 */
[----:B------:R-:W-:Y:S01]  /*1660*/  UMOV UR68, UR32 ;  /* 0x0000002000447c82 */ /* 0x000fe20008000000 */
[----:B------:R-:W-:Y:S01]  /*1670*/  UMOV UR69, 0x40004040 ;  /* 0x4000404000457882 */ /* 0x000fe20000000000 */
[----:B------:R-:W-:Y:S01]  /*1680*/  UMOV UR71, 0x40004040 ;  /* 0x4000404000477882 */ /* 0x000fe20000000000 */
[----:B------:R2:W-:Y:S01]  /*1690*/  UTCOMMA gdesc[UR66], gdesc[UR44], tmem[UR19], tmem[UR42], idesc[UR43], tmem[UR8], UPT ;  /* 0xc0082a2c420075ea */ /* 0x0005e2000b800013 */
[----:B------:R2:W-:Y:S01]  /*16a0*/  UTCOMMA gdesc[UR70], gdesc[UR68], tmem[UR19], tmem[UR40], idesc[UR41], tmem[UR4], UPT ;  /* 0xc0042844460075ea */ /* 0x0005e2000b800013 */
[----:B------:R2:W-:Y:S01]  /*16b0*/  UTCBAR [UR30], URZ ;  /* 0x000000ff1e0073e9 */ /* 0x0005e200080000ff */
[----:B------:R2:W3:Y:S01]  /*16c0*/  @!P0 SYNCS.PHASECHK.TRANS64.TRYWAIT P1, [UR17], R0 ;  /* 0x00000000ff0085a7 */ /* 0x0004e20008021111 */
[----:B------:R-:W-:Y:S02]  /*16d0*/  UIADD3 UR31, UPT, UPT, UR31, 0x1, URZ ;  /* 0x000000011f1f7890 */ /* 0x000fe4000fffe0ff */
[----:B------:R-:W-:Y:S02]  /*16e0*/  UPLOP3.LUT UP2, UPT, UPT, UPT, UPT, 0x80, 0x8 ;  /* 0x000000000008789c */ /* 0x000fe40003f4f070 */
[----:B------:R-:W-:Y:S09]  /*16f0*/  UISETP.NE.AND UP0, UPT, UR31, 0x10, UPT ;  /* 0x000000101f00788c */ /* 0x000ff2000bf05270 */
[----:B------:R-:W-:Y:S05]  /*1700*/  BRA.U UP0, `(.L_x_14) ;  /* 0xfffffffd000c7547 */ /* 0x000fea000b83ffff */
[----:B------:R-:W-:Y:S02]  /*1710*/  UIADD3 UR18, UPT, UPT, UR18, 0x40, URZ ;  /* 0x0000004012127890 */ /* 0x000fe4000fffe0ff */
[----:B------:R-:W-:-:S04]  /*1720*/  UIADD3 UR36, UPT, UPT, UR36, 0x1, URZ ;  /* 0x0000000124247890 */ /* 0x000fc8000fffe0ff */
[----:B------:R-:W-:-:S03]  /*1730*/  UISETP.NE.AND UP0, UPT, UR36, 0x2, UPT ;  /* 0x000000022400788c */ /* 0x000fc6000bf05270 */
[----:B------:R1:W-:Y:S01]  /*1740*/  UTCBAR [UR18], URZ ;  /* 0x000000ff120073e9 */ /* 0x0003e200080000ff */
[----:B------:R-:W-:Y:S02]  /*1750*/  USEL UR36, UR36, URZ, UP0 ;  /* 0x000000ff24247287 */ /* 0x000fe40008000000 */
[----:B------:R-:W-:Y:S02]  /*1760*/  USEL UR16, URZ, 0x1, UP0 ;  /* 0x00000001ff107887 */ /* 0x000fe40008000000 */
[----:B------:R-:W-:-:S04]  /*1770*/  UISETP.GE.AND UP0, UPT, UR28, 0x400, UPT ;  /* 0x000004001c00788c */ /* 0x000fc8000bf06270 */
[----:B------:R-:W-:-:S05]  /*1780*/  LOP3.LUT R5, R5, UR16, RZ, 0x3c, !PT ;  /* 0x0000001005057c12 */ /* 0x000fca000f8e3cff */
[----:B------:R-:W-:Y:S05]  /*1790*/  BRA.U !UP0, `(.L_x_15) ;  /* 0xfffffff908b87547 */ /* 0x000fea000b83ffff */
[----:B------:R-:W-:-:S06]  /*17a0*/  UIADD3 UR36, UPT, UPT, UR36, 0x1, URZ ;  /* 0x0000000124247890 */ /* 0x000fcc000fffe0ff */
[----:B------:R-:W-:Y:S02]  /*17b0*/  MOV R4, UR36 ;  /* 0x0000002400047c02 */ /* 0x000fe40008000f00 */
.L_x_10:
[----:B------:R-:W5:Y:S02]  /*17c0*/  S2R R3, SR_CgaCtaId ;  /* 0x0000000000037919 */ /* 0x000f640000008800 */
[----:B-12--5:R-:W-:-:S04]  /*17d0*/  LOP3.LUT R0, R3, 0x1, RZ, 0xc0, !PT ;  /* 0x0000000103007812 */ /* 0x026fc800078ec0ff */
[----:B------:R-:W-:-:S13]  /*17e0*/  ISETP.NE.U32.AND P0, PT, R0, 0x1, PT ;  /* 0x000000010000780c */ /* 0x000fda0003f05070 */
[----:B------:R-:W-:Y:S05]  /*17f0*/  @!P0 BRA `(.L_x_9) ;  /* 0x0000000000288947 */ /* 0x000fea0003800000 */
[C---:B------:R-:W-:Y:S02]  /*1800*/  ISETP.NE.AND P0, PT, R4.reuse, 0x2, PT ;  /* 0x000000020400780c */ /* 0x040fe40003f05270 */
[----:B------:R-:W-:Y:S02]  /*1810*/  MOV R0, 0x400 ;  /* 0x0000040000007802 */ /* 0x000fe40000000f00 */
[----:B------:R-:W-:Y:S02]  /*1820*/  SEL R2, RZ, 0x1, P0 ;  /* 0x00000001ff027807 */ /* 0x000fe40000000000 */
[----:B------:R-:W-:Y:S02]  /*1830*/  LEA R0, R3, R0, 0x18 ;  /* 0x0000000003007211 */ /* 0x000fe400078ec0ff */
[----:B------:R-:W-:Y:S02]  /*1840*/  SEL R3, R4, RZ, P0 ;  /* 0x000000ff04037207 */ /* 0x000fe40000000000 */
[----:B------:R-:W-:-:S03]  /*1850*/  LOP3.LUT R2, R5, R2, RZ, 0x3c, !PT ;  /* 0x0000000205027212 */ /* 0x000fc600078e3cff */
[----:B------:R-:W-:Y:S02]  /*1860*/  IMAD R0, R3, 0x8, R0 ;  /* 0x0000000803007824 */ /* 0x000fe400078e0200 */
[----:B------:R-:W-:-:S04]  /*1870*/  IMAD.U32 R2, R2, -0x80000000, RZ ;  /* 0x8000000002027824 */ /* 0x000fc800078e00ff */
[----:B------:R-:W1:Y:S02]  /*1880*/  SYNCS.PHASECHK.TRANS64.TRYWAIT P0, [R0+URZ+0x50], R2 ;  /* 0x00005002000075a7 */ /* 0x000e6400080011ff */
[----:B-1----:R-:W-:Y:S05]  /*1890*/  @!P0 BRA `(.L_x_16) ;  /* 0x0000002800248947 */ /* 0x002fea0003800000 */
.L_x_9:
[----:B------:R-:W-:-:S13]  /*18a0*/  ISETP.GT.AND P0, PT, R6, 0x3, PT ;  /* 0x000000030600780c */ /* 0x000fda0003f04270 */
[----:B------:R-:W-:Y:S05]  /*18b0*/  @P0 EXIT ;  /* 0x000000000000094d */ /* 0x000fea0003800000 */
[----:B------:R-:W-:Y:S05]  /*18c0*/  BRA.U !UP4, `(.L_x_17) ;  /* 0x000000010cb87547 */ /* 0x000fea000b800000 */
[----:B------:R-:W2:Y:S01]  /*18d0*/  S2UR UR6, SR_CgaCtaId ;  /* 0x00000000000679c3 */ /* 0x000ea20000008800 */
[----:B------:R-:W-:Y:S01]  /*18e0*/  NOP ;  /* 0x0000000000007918 */ /* 0x000fe20000000000 */
[----:B------:R-:W-:Y:S01]  /*18f0*/  UMOV UR4, 0x40 ;  /* 0x0000004000047882 */ /* 0x000fe20000000000 */
[----:B------:R-:W-:Y:S01]  /*1900*/  UMOV UR5, 0x400 ;  /* 0x0000040000057882 */ /* 0x000fe20000000000 */
[----:B--2---:R-:W-:Y:S02]  /*1910*/  ULEA UR4, UR6, UR4, 0x18 ;  /* 0x0000000406047291 */ /* 0x004fe4000f8ec0ff */
[----:B------:R-:W-:-:S07]  /*1920*/  ULEA UR5, UR6, UR5, 0x18 ;  /* 0x0000000506057291 */ /* 0x000fce000f8ec0ff */
[----:B-1----:R-:W1:Y:S02]  /*1930*/  LDS.U8 R0, [UR4] ;  /* 0x00000004ff007984 */ /* 0x002e640008000000 */
[----:B-1----:R-:W-:-:S13]  /*1940*/  ISETP.NE.AND P0, PT, R0, RZ, PT ;  /* 0x000000ff0000720c */ /* 0x002fda0003f05270 */
[----:B------:R-:W-:Y:S05]  /*1950*/  @P0 BRA `(.L_x_18) ;  /* 0x00000000007c0947 */ /* 0x000fea0003800000 */
[----:B------:R-:W-:-:S13]  /*1960*/  ELECT P0, URZ, PT ;  /* 0x0000000000ff782f */ /* 0x000fda0003800000 */
[----:B------:R-:W-:Y:S05]  /*1970*/  @!P0 BRA `(.L_x_19) ;  /* 0x0000000000848947 */ /* 0x000fea0003800000 */
[----:B------:R-:W-:Y:S01]  /*1980*/  UMOV UR4, 0x10 ;  /* 0x0000001000047882 */ /* 0x000fe20000000000 */
[----:B------:R-:W-:-:S04]  /*1990*/  IMAD.MOV.U32 R2, RZ, RZ, 0xffff ;  /* 0x0000ffffff027424 */ /* 0x000fc800078e00ff */
[----:B------:R-:W-:Y:S04]  /*19a0*/  DEPBAR.LE SB1, 0x36 ;  /* 0x00009d800000791a */ /* 0x000fe80000000000 */
[----:B------:R-:W1:Y:S02]  /*19b0*/  UTCATOMSWS.FIND_AND_SET.ALIGN UP0, UR4, UR4 ;  /* 0x00000004000475e3 */ /* 0x000e640008000800 */
[----:B-1----:R-:W-:Y:S01]  /*19c0*/  PLOP3.LUT P0, PT, PT, PT, UP0, 0x80, 0x8 ;  /* 0x000000000008781c */ /* 0x002fe20003f0f008 */
[----:B------:R-:W-:-:S03]  /*19d0*/  IMAD.U32 R5, RZ, RZ, UR4 ;  /* 0x00000004ff057e24 */ /* 0x000fc6000f8e00ff */
[----:B------:R-:W-:-:S04]  /*19e0*/  SEL R0, RZ, 0xffffffff, !P0 ;  /* 0xffffffffff007807 */ /* 0x000fc80004000000 */
[----:B------:R-:W-:Y:S01]  /*19f0*/  ISETP.NE.AND P0, PT, R0, RZ, PT ;  /* 0x000000ff0000720c */ /* 0x000fe20003f05270 */
[----:B------:R-:W-:-:S12]  /*1a00*/  IMAD.MOV.U32 R0, RZ, RZ, 0x1 ;  /* 0x00000001ff007424 */ /* 0x000fd800078e00ff */
[----:B------:R-:W-:Y:S05]  /*1a10*/  @P0 BRA `(.L_x_20) ;  /* 0x0000000000240947 */ /* 0x000fea0003800000 */
.L_x_21:
[----:B------:R-:W-:Y:S05]  /*1a20*/  NANOSLEEP 0x64 ;  /* 0x000000640000795d */ /* 0x000fea0003800000 */
[----:B------:R-:W-:-:S05]  /*1a30*/  UMOV UR4, 0x10 ;  /* 0x0000001000047882 */ /* 0x000fca0000000000 */
[----:B------:R-:W-:Y:S04]  /*1a40*/  DEPBAR.LE SB1, 0x36 ;  /* 0x00009d800000791a */ /* 0x000fe80000000000 */
[----:B------:R-:W1:Y:S02]  /*1a50*/  UTCATOMSWS.FIND_AND_SET.ALIGN UP0, UR4, UR4 ;  /* 0x00000004000475e3 */ /* 0x000e640008000800 */
[----:B-1----:R-:W-:Y:S01]  /*1a60*/  PLOP3.LUT P0, PT, PT, PT, UP0, 0x80, 0x8 ;  /* 0x000000000008781c */ /* 0x002fe20003f0f008 */
[----:B------:R-:W-:-:S03]  /*1a70*/  IMAD.U32 R5, RZ, RZ, UR4 ;  /* 0x00000004ff057e24 */ /* 0x000fc6000f8e00ff */
[----:B------:R-:W-:-:S04]  /*1a80*/  SEL R3, RZ, 0xffffffff, !P0 ;  /* 0xffffffffff037807 */ /* 0x000fc80004000000 */
[----:B------:R-:W-:-:S13]  /*1a90*/  ISETP.NE.AND P0, PT, R3, RZ, PT ;  /* 0x000000ff0300720c */ /* 0x000fda0003f05270 */
[----:B------:R-:W-:Y:S05]  /*1aa0*/  @!P0 BRA `(.L_x_21) ;  /* 0xfffffffc00dc8947 */ /* 0x000fea000383ffff */
.L_x_20:
[C---:B------:R-:W-:Y:S01]  /*1ab0*/  VIADD R3, R5.reuse, 0x10 ;  /* 0x0000001005037836 */ /* 0x040fe20000000000 */
[----:B------:R-:W-:Y:S01]  /*1ac0*/  UMOV UR4, 0x50 ;  /* 0x0000005000047882 */ /* 0x000fe20000000000 */
[----:B------:R-:W-:Y:S01]  /*1ad0*/  SHF.L.U32 R2, R2, R5, RZ ;  /* 0x0000000502027219 */ /* 0x000fe200000006ff */
[----:B------:R-:W-:Y:S01]  /*1ae0*/  ULEA UR4, UR6, UR4, 0x18 ;  /* 0x0000000406047291 */ /* 0x000fe2000f8ec0ff */
[----:B------:R-:W-:Y:S01]  /*1af0*/  IMAD.SHL.U32 R5, R5, 0x20, RZ ;  /* 0x0000002005057824 */ /* 0x000fe200078e00ff */
[----:B------:R-:W-:-:S04]  /*1b00*/  SHF.L.U32 R3, R0, R3, RZ ;  /* 0x0000000300037219 */ /* 0x000fc800000006ff */
[----:B------:R-:W-:-:S05]  /*1b10*/  LOP3.LUT R2, R3, R2, RZ, 0xfc, !PT ;  /* 0x0000000203027212 */ /* 0x000fca00078efcff */
[----:B------:R1:W-:Y:S04]  /*1b20*/  ATOMS.OR RZ, [UR4], R2 ;  /* 0x00000002ffff798c */ /* 0x0003e8000b000004 */
[----:B------:R1:W-:Y:S01]  /*1b30*/  STS [UR5+0x68], R5 ;  /* 0x00006805ff007988 */ /* 0x0003e20008000805 */
[----:B------:R-:W-:Y:S05]  /*1b40*/  BRA `(.L_x_19) ;  /* 0x0000000000107947 */ /* 0x000fea0003800000 */
.L_x_18:
[----:B------:R-:W-:Y:S02]  /*1b50*/  MOV R0, 0xffffffff ;  /* 0xffffffff00007802 */ /* 0x000fe40000000f00 */
[----:B------:R-:W-:-:S03]  /*1b60*/  MOV R2, 0x1b90 ;  /* 0x00001b9000027802 */ /* 0x000fc60000000f00 */
[----:B------:R1:W-:Y:S04]  /*1b70*/  STS [UR5+0x68], R0 ;  /* 0x00006800ff007988 */ /* 0x0003e80008000805 */
[----:B-1-34-:R-:W-:Y:S05]  /*1b80*/  CALL.REL.NOINC `($__internal_1_$__cuda_sm10x_tcgen05_guardrail_trap_phase_invalid_during_alloc) ;  /* 0x0000002400a87944 */ /* 0x01afea0003c00000 */
.L_x_19:
[----:B------:R-:W-:Y:S05]  /*1b90*/  WARPSYNC.ALL ;  /* 0x0000000000007948 */ /* 0x000fea0003800000 */
[----:B------:R-:W-:Y:S01]  /*1ba0*/  NOP ;  /* 0x0000000000007918 */ /* 0x000fe20000000000 */
.L_x_17:
[----:B------:R-:W2:Y:S08]  /*1bb0*/  S2UR UR9, SR_CgaCtaId ;  /* 0x00000000000979c3 */ /* 0x000eb00000008800 */
[----:B------:R-:W-:Y:S06]  /*1bc0*/  BAR.SYNC.DEFER_BLOCKING 0x2, 0xa0 ;  /* 0x0082800000007b1d */ /* 0x000fec0000010000 */
[----:B------:R-:W-:-:S02]  /*1bd0*/  UMOV UR4, 0x400 ;  /* 0x0000040000047882 */ /* 0x000fc40000000000 */
[----:B------:R-:W5:Y:S01]  /*1be0*/  S2UR UR12, SR_CTAID.Z ;  /* 0x00000000000c79c3 */ /* 0x000f620000002700 */
[----:B--2---:R-:W-:Y:S02]  /*1bf0*/  ULEA UR4, UR9, UR4, 0x18 ;  /* 0x0000000409047291 */ /* 0x004fe4000f8ec0ff */
[----:B-----5:R-:W-:-:S07]  /*1c00*/  UISETP.GT.U32.AND UP0, UPT, UR12, 0x3ff, UPT ;  /* 0x000003ff0c00788c */ /* 0x020fce000bf04070 */
[----:B-1----:R-:W1:Y:S02]  /*1c10*/  LDS R0, [UR4+0x68] ;  /* 0x00006804ff007984 */ /* 0x002e640008000800 */
[----:B-1----:R-:W-:Y:S01]  /*1c20*/  R2UR UR16, R0 ;  /* 0x00000000001072ca */ /* 0x002fe200000e0000 */
[----:B------:R-:W-:-:S14]  /*1c30*/  BRA.U UP0, `(.L_x_22) ;  /* 0x0000001d00f47547 */ /* 0x000fdc000b800000 */
[----:B------:R-:W1:Y:S01]  /*1c40*/  LDCU.64 UR4, c[0x0][0x6c0] ;  /* 0x0000d800ff0477ac */ /* 0x000e620008000a00 */
[----:B------:R-:W-:Y:S01]  /*1c50*/  HFMA2 R70, -RZ, RZ, 0, 0 ;  /* 0x00000000ff467431 */ /* 0x000fe200000001ff */
[----:B------:R-:W2:Y:S01]  /*1c60*/  LDCU.64 UR26, c[0x0][0x6d8] ;  /* 0x0000db00ff1a77ac */ /* 0x000ea20008000a00 */
[----:B------:R-:W5:Y:S01]  /*1c70*/  LDCU.64 UR18, c[0x0][0x348] ;  /* 0x00006900ff1277ac */ /* 0x000f620008000a00 */
[----:B------:R-:W-:Y:S01]  /*1c80*/  UMOV UR11, URZ ;  /* 0x000000ff000b7c82 */ /* 0x000fe20008000000 */
[----:B------:R-:W-:Y:S01]  /*1c90*/  UMOV UR10, URZ ;  /* 0x000000ff000a7c82 */ /* 0x000fe20008000000 */
[----:B-1----:R-:W-:-:S04]  /*1ca0*/  UIMAD.WIDE.U32 UR6, UR12, UR5, URZ ;  /* 0x000000050c0672a5 */ /* 0x002fc8000f8e00ff */
[----:B------:R-:W-:-:S04]  /*1cb0*/  UIADD3 UR5, UPT, UPT, UR12, -UR7, URZ ;  /* 0x800000070c057290 */ /* 0x000fc8000fffe0ff */
[----:B------:R-:W-:-:S03]  /*1cc0*/  USHF.R.U32.HI UR5, URZ, UR23, UR5 ;  /* 0x00000017ff057299 */ /* 0x000fc60008011605 */
[----:B------:R-:W1:Y:S01]  /*1cd0*/  LDCU UR6, c[0x0][0x6d0] ;  /* 0x0000da00ff0677ac */ /* 0x000e620008000800 */
[----:B------:R-:W-:-:S04]  /*1ce0*/  UIADD3 UR5, UPT, UPT, UR7, UR5, URZ ;  /* 0x0000000507057290 */ /* 0x000fc8000fffe0ff */
[----:B------:R-:W-:-:S04]  /*1cf0*/  USHF.R.U32.HI UR5, URZ, UR22, UR5 ;  /* 0x00000016ff057299 */ /* 0x000fc80008011605 */
[----:B------:R-:W-:-:S04]  /*1d00*/  UIADD3 UR5, UPT, UPT, -UR5, URZ, URZ ;  /* 0x000000ff05057290 */ /* 0x000fc8000fffe1ff */
[----:B------:R-:W-:-:S04]  /*1d10*/  UIMAD UR4, UR4, UR5, UR12 ;  /* 0x00000005040472a4 */ /* 0x000fc8000f8e020c */
[----:B-1----:R-:W-:-:S04]  /*1d20*/  UIMAD.WIDE.U32 UR6, UR4, UR6, URZ ;  /* 0x00000006040672a5 */ /* 0x002fc8000f8e00ff */
[----:B------:R-:W-:-:S04]  /*1d30*/  UIADD3 UR5, UPT, UPT, UR4, -UR7, URZ ;  /* 0x8000000704057290 */ /* 0x000fc8000fffe0ff */
[----:B------:R-:W-:-:S03]  /*1d40*/  USHF.R.U32.HI UR5, URZ, UR21, UR5 ;  /* 0x00000015ff057299 */ /* 0x000fc60008011605 */
[----:B------:R-:W1:Y:S01]  /*1d50*/  LDCU UR6, c[0x0][0x6cc] ;  /* 0x0000d980ff0677ac */ /* 0x000e620008000800 */
[----:B------:R-:W-:-:S04]  /*1d60*/  UIADD3 UR5, UPT, UPT, UR7, UR5, URZ ;  /* 0x0000000507057290 */ /* 0x000fc8000fffe0ff */
[----:B------:R-:W-:-:S04]  /*1d70*/  USHF.R.U32.HI UR5, URZ, UR15, UR5 ;  /* 0x0000000fff057299 */ /* 0x000fc80008011605 */
[----:B--2---:R-:W-:-:S04]  /*1d80*/  UIMAD.WIDE.U32 UR8, UR5, UR27, URZ ;  /* 0x0000001b050872a5 */ /* 0x004fc8000f8e00ff */
[----:B------:R-:W-:-:S04]  /*1d90*/  UIADD3 UR7, UPT, UPT, UR5, -UR9, URZ ;  /* 0x8000000905077290 */ /* 0x000fc8000fffe0ff */
[----:B------:R-:W-:-:S03]  /*1da0*/  USHF.R.U32.HI UR7, URZ, UR14, UR7 ;  /* 0x0000000eff077299 */ /* 0x000fc60008011607 */
[----:B------:R-:W2:Y:S01]  /*1db0*/  S2UR UR8, SR_CgaCtaId ;  /* 0x00000000000879c3 */ /* 0x000ea20000008800 */
[----:B------:R-:W-:-:S04]  /*1dc0*/  UIADD3 UR7, UPT, UPT, UR9, UR7, URZ ;  /* 0x0000000709077290 */ /* 0x000fc8000fffe0ff */
[----:B------:R-:W-:-:S04]  /*1dd0*/  USHF.R.U32.HI UR7, URZ, UR13, UR7 ;  /* 0x0000000dff077299 */ /* 0x000fc80008011607 */
[----:B------:R-:W-:-:S04]  /*1de0*/  UIADD3 UR7, UPT, UPT, -UR7, URZ, URZ ;  /* 0x000000ff07077290 */ /* 0x000fc8000fffe1ff */
[----:B------:R-:W-:Y:S02]  /*1df0*/  UIMAD UR26, UR26, UR7, UR5 ;  /* 0x000000071a1a72a4 */ /* 0x000fe4000f8e0205 */
[----:B------:R-:W-:Y:S01]  /*1e00*/  UIADD3 UR5, UPT, UPT, -UR5, URZ, URZ ;  /* 0x000000ff05057290 */ /* 0x000fe2000fffe1ff */
[----:B------:R-:W-:-:S03]  /*1e10*/  UMOV UR7, 0x400 ;  /* 0x0000040000077882 */ /* 0x000fc60000000000 */
[----:B-1----:R-:W-:Y:S02]  /*1e20*/  UIMAD UR6, UR6, UR5, UR4 ;  /* 0x00000005060672a4 */ /* 0x002fe4000f8e0204 */
[----:B--2--5:R-:W-:-:S12]  /*1e30*/  ULEA UR8, UR8, UR7, 0x18 ;  /* 0x0000000708087291 */ /* 0x024fd8000f8ec0ff */
.L_x_27:
[----:B------:R-:W-:Y:S01]  /*1e40*/  ULEA UR5, UR10, UR8, 0x3 ;  /* 0x000000080a057291 */ /* 0x000fe2000f8e18ff */
[----:B------:R-:W-:Y:S01]  /*1e50*/  IMAD.U32 R2, R70, -0x80000000, RZ ;  /* 0x8000000046027824 */ /* 0x000fe200078e00ff */
[----:B-1----:R-:W1:Y:S01]  /*1e60*/  S2R R3, SR_TID.X ;  /* 0x0000000000037919 */ /* 0x002e620000002100 */
[----:B------:R-:W2:Y:S01]  /*1e70*/  S2UR UR20, SR_CgaCtaId ;  /* 0x00000000001479c3 */ /* 0x000ea20000008800 */
[----:B------:R-:W-:Y:S02]  /*1e80*/  UIADD3 UR30, UP1, UPT, UR18, 0x2c0, URZ ;  /* 0x000002c0121e7890 */ /* 0x000fe4000ff3e0ff */
[----:B------:R-:W-:Y:S01]  /*1e90*/  UIADD3 UR28, UP0, UPT, UR18, 0x240, URZ ;  /* 0x00000240121c7890 */ /* 0x000fe2000ff1e0ff */
[----:B------:R-:W-:Y:S01]  /*1ea0*/  UMOV UR7, 0x400 ;  /* 0x0000040000077882 */ /* 0x000fe20000000000 */
[----:B------:R-:W-:Y:S01]  /*1eb0*/  UIADD3.X UR31, UPT, UPT, URZ, UR19, URZ, UP1, !UPT ;  /* 0x00000013ff1f7290 */ /* 0x000fe20008ffe4ff */
[----:B------:R-:W5:Y:S01]  /*1ec0*/  SYNCS.PHASECHK.TRANS64.TRYWAIT P0, [UR5+0x40], R2 ;  /* 0x00004002ff0075a7 */ /* 0x000f620008001105 */
[----:B------:R-:W4:Y:S01]  /*1ed0*/  LDCU UR25, c[0x0][0x6e4] ;  /* 0x0000dc80ff1977ac */ /* 0x000f220008000800 */
[----:B------:R-:W-:-:S02]  /*1ee0*/  USHF.L.U32 UR6, UR6, 0x7, URZ ;  /* 0x0000000706067899 */ /* 0x000fc400080006ff */
[----:B------:R-:W-:Y:S02]  /*1ef0*/  UIADD3.X UR29, UPT, UPT, URZ, UR19, URZ, UP0, !UPT ;  /* 0x00000013ff1d7290 */ /* 0x000fe400087fe4ff */
[----:B------:R-:W-:Y:S01]  /*1f00*/  UPLOP3.LUT UP1, UPT, UPT, UPT, UPT, 0x80, 0x8 ;  /* 0x000000000008789c */ /* 0x000fe20003f2f070 */
[----:B------:R-:W3:Y:S01]  /*1f10*/  S2UR UR9, SR_CgaCtaId ;  /* 0x00000000000979c3 */ /* 0x000ee20000008800 */
[----:B--2---:R-:W-:Y:S01]  /*1f20*/  ULEA UR20, UR20, UR7, 0x18 ;  /* 0x0000000714147291 */ /* 0x004fe2000f8ec0ff */
[----:B-1----:R-:W-:Y:S01]  /*1f30*/  SHF.R.U32.HI R0, RZ, 0x5, R3 ;  /* 0x00000005ff007819 */ /* 0x002fe20000011603 */
[----:B------:R-:W-:-:S03]  /*1f40*/  IMAD.SHL.U32 R3, R3, 0x80, RZ ;  /* 0x0000008003037824 */ /* 0x000fc600078e00ff */
[----:B------:R-:W-:Y:S02]  /*1f50*/  R2UR UR4, R0 ;  /* 0x00000000000472ca */ /* 0x000fe400000e0000 */
[----:B------:R-:W-:-:S11]  /*1f60*/  LOP3.LUT R3, R3, 0xf80, RZ, 0xc0, !PT ;  /* 0x00000f8003037812 */ /* 0x000fd600078ec0ff */
[----:B------:R-:W-:Y:S01]  /*1f70*/  MOV R0, UR4 ;  /* 0x0000000400007c02 */ /* 0x000fe20008000f00 */
[----:B------:R-:W-:-:S04]  /*1f80*/  ULEA UR24, UR4, UR16, 0x15 ;  /* 0x0000001004187291 */ /* 0x000fc8000f8ea8ff */
[----:B------:R-:W-:-:S05]  /*1f90*/  IMAD R0, R0, 0x1000, R3 ;  /* 0x0000100000007824 */ /* 0x000fca00078e0203 */
[----:B------:R-:W-:Y:S01]  /*1fa0*/  IADD3 R69, PT, PT, R0, UR8, RZ ;  /* 0x0000000800457c10 */ /* 0x000fe2000fffe0ff */
[----:B---345:R-:W-:Y:S06]  /*1fb0*/  @!P0 BRA `(.L_x_23) ;  /* 0x0000002000748947 */ /* 0x038fec0003800000 */
.L_x_41:
[C---:B------:R-:W-:Y:S01]  /*1fc0*/  VIADD R7, R69.reuse, 0x4430 ;  /* 0x0000443045077836 */ /* 0x040fe20000000000 */
[----:B------:R-:W-:Y:S01]  /*1fd0*/  ULEA UR24, UR10, UR24, 0x7 ;  /* 0x000000180a187291 */ /* 0x000fe2000f8e38ff */
[C---:B------:R-:W-:Y:S01]  /*1fe0*/  VIADD R4, R69.reuse, 0x4420 ;  /* 0x0000442045047836 */ /* 0x040fe20000000000 */
[----:B------:R-:W-:Y:S01]  /*1ff0*/  UMOV UR32, URZ ;  /* 0x000000ff00207c82 */ /* 0x000fe20008000000 */
[C---:B------:R-:W-:Y:S01]  /*2000*/  VIADD R5, R69.reuse, 0x4410 ;  /* 0x0000441045057836 */ /* 0x040fe20000000000 */
[----:B------:R-:W-:Y:S01]  /*2010*/  SHF.R.U32.HI R68, RZ, 0x3, R7 ;  /* 0x00000003ff447819 */ /* 0x000fe20000011607 */
[----:B------:R-:W-:Y:S01]  /*2020*/  VIADD R69, R69, 0x4400 ;  /* 0x0000440045457836 */ /* 0x000fe20000000000 */
[----:B-1----:R-:W-:Y:S01]  /*2030*/  SHF.R.U32.HI R3, RZ, 0x3, R4 ;  /* 0x00000003ff037819 */ /* 0x002fe20000011604 */
[----:B------:R-:W-:Y:S01]  /*2040*/  UMOV UR17, 0x400 ;  /* 0x0000040000117882 */ /* 0x000fe20000000000 */
[----:B------:R-:W-:Y:S02]  /*2050*/  SHF.R.U32.HI R2, RZ, 0x3, R5 ;  /* 0x00000003ff027819 */ /* 0x000fe40000011605 */
[----:B------:R-:W-:-:S02]  /*2060*/  SHF.R.U32.HI R0, RZ, 0x3, R69 ;  /* 0x00000003ff007819 */ /* 0x000fc40000011645 */
[----:B------:R-:W-:Y:S02]  /*2070*/  LOP3.LUT R68, R7, 0x70, R68, 0x78, !PT ;  /* 0x0000007007447812 */ /* 0x000fe400078e7844 */
[----:B------:R-:W-:Y:S02]  /*2080*/  LOP3.LUT R3, R4, 0x70, R3, 0x78, !PT ;  /* 0x0000007004037812 */ /* 0x000fe400078e7803 */
[----:B------:R-:W-:Y:S02]  /*2090*/  LOP3.LUT R2, R5, 0x70, R2, 0x78, !PT ;  /* 0x0000007005027812 */ /* 0x000fe400078e7802 */
[----:B------:R-:W-:-:S07]  /*20a0*/  LOP3.LUT R0, R69, 0x70, R0, 0x78, !PT ;  /* 0x0000007045007812 */ /* 0x000fce00078e7800 */
.L_x_26:
[----:B------:R-:W-:-:S04]  /*20b0*/  USHF.L.U32 UR5, UR32, 0x5, URZ ;  /* 0x0000000520057899 */ /* 0x000fc800080006ff */
[----:B------:R-:W-:-:S09]  /*20c0*/  UIADD3 UR4, UPT, UPT, UR5, UR24, URZ ;  /* 0x0000001805047290 */ /* 0x000fd2000fffe0ff */
[----:B-1----:R-:W1:Y:S01]  /*20d0*/  LDTM.x32 R36, tmem[UR4] ;  /* 0x00000004002479ee */ /* 0x002e6200082c0000 */
[----:B------:R-:W2:Y:S01]  /*20e0*/  LDTM.x32 R4, tmem[UR4+0x20] ;  /* 0x00002004000479ee */ /* 0x000ea200082c0000 */
[----:B------:R-:W-:-:S04]  /*20f0*/  USHF.R.U32.HI UR4, URZ, 0x1, UR32 ;  /* 0x00000001ff047899 */ /* 0x000fc80008011620 */
[----:B------:R-:W-:-:S04]  /*2100*/  ULEA UR4, UR11, UR4, 0x2 ;  /* 0x000000040b047291 */ /* 0x000fc8000f8e10ff */
[----:B------:R-:W-:Y:S02]  /*2110*/  USHF.R.S32.HI UR7, URZ, 0x1f, UR4 ;  /* 0x0000001fff077899 */ /* 0x000fe40008011404 */
[----:B------:R-:W-:Y:S02]  /*2120*/  ULEA.HI UR27, UR4, UR4, URZ, 0x1 ;  /* 0x00000004041b7291 */ /* 0x000fe4000f8f08ff */
[----:B------:R-:W-:Y:S02]  /*2130*/  ULEA.HI UR7, UR7, UR4, URZ, 0x2 ;  /* 0x0000000407077291 */ /* 0x000fe4000f8f10ff */
[----:B------:R-:W-:Y:S02]  /*2140*/  ULOP3.LUT UR27, UR27, 0xfffffffe, URZ, 0xc0, !UPT ;  /* 0xfffffffe1b1b7892 */ /* 0x000fe4000f8ec0ff */
[----:B------:R-:W-:Y:S02]  /*2150*/  ULOP3.LUT UR7, UR7, 0x3fffc, URZ, 0xc0, !UPT ;  /* 0x0003fffc07077892 */ /* 0x000fe4000f8ec0ff */
[----:B------:R-:W-:-:S02]  /*2160*/  UIADD3 UR27, UPT, UPT, UR4, -UR27, URZ ;  /* 0x8000001b041b7290 */ /* 0x000fc4000fffe0ff */
[----:B------:R-:W-:Y:S01]  /*2170*/  UIADD3 UR7, UPT, UPT, UR4, -UR7, URZ ;  /* 0x8000000704077290 */ /* 0x000fe2000fffe0ff */
[----:B-1----:R-:W-:Y:S01]  /*2180*/  FMUL R71, R37, UR25 ;  /* 0x0000001925477c20 */ /* 0x002fe20008400000 */
[----:B--2---:R-:W-:Y:S01]  /*2190*/  FMUL R75, R4, UR25 ;  /* 0x00000019044b7c20 */ /* 0x004fe20008400000 */
[----:B------:R-:W-:Y:S01]  /*21a0*/  FMUL R76, R5, UR25 ;  /* 0x00000019054c7c20 */ /* 0x000fe20008400000 */
[----:B------:R-:W-:Y:S01]  /*21b0*/  FMUL R72, R36, UR25 ;  /* 0x0000001924487c20 */ /* 0x000fe20008400000 */
[----:B------:R-:W-:Y:S01]  /*21c0*/  FMUL R73, R39, UR25 ;  /* 0x0000001927497c20 */ /* 0x000fe20008400000 */
[----:B------:R-:W-:Y:S01]  /*21d0*/  FMUL R78, R75, -1.4426950216293334961 ;  /* 0xbfb8aa3b4b4e7820 */ /* 0x000fe20000400000 */
[----:B------:R-:W-:Y:S01]  /*21e0*/  FMUL R80, R76, -1.4426950216293334961 ;  /* 0xbfb8aa3b4c507820 */ /* 0x000fe20000400000 */
[----:B------:R-:W-:Y:S01]  /*21f0*/  FMUL R74, R38, UR25 ;  /* 0x00000019264a7c20 */ /* 0x000fe20008400000 */
[----:B------:R-:W-:Y:S01]  /*2200*/  FMUL R41, R41, UR25 ;  /* 0x0000001929297c20 */ /* 0x000fe20008400000 */
[----:B------:R-:W-:Y:S01]  /*2210*/  FMUL R43, R43, UR25 ;  /* 0x000000192b2b7c20 */ /* 0x000fe20008400000 */
[----:B------:R-:W-:Y:S01]  /*2220*/  FMUL R42, R42, UR25 ;  /* 0x000000192a2a7c20 */ /* 0x000fe20008400000 */
[----:B------:R-:W1:Y:S01]  /*2230*/  MUFU.EX2 R78, R78 ;  /* 0x0000004e004e7308 */ /* 0x000e620000000800 */
[----:B------:R-:W-:Y:S01]  /*2240*/  FMUL R40, R40, UR25 ;  /* 0x0000001928287c20 */ /* 0x000fe20008400000 */
[----:B------:R-:W-:Y:S01]  /*2250*/  MOV R77, UR7 ;  /* 0x00000007004d7c02 */ /* 0x000fe20008000f00 */
[----:B------:R-:W-:Y:S01]  /*2260*/  FMUL R79, R6, UR25 ;  /* 0x00000019064f7c20 */ /* 0x000fe20008400000 */
[----:B------:R-:W-:Y:S01]  /*2270*/  F2FP.BF16.F32.PACK_AB R39, R43, R42 ;  /* 0x0000002a2b27723e */ /* 0x000fe200000010ff */
[----:B------:R-:W-:Y:S01]  /*2280*/  FMUL R45, R45, UR25 ;  /* 0x000000192d2d7c20 */ /* 0x000fe20008400000 */
[----:B------:R-:W-:Y:S01]  /*2290*/  F2FP.BF16.F32.PACK_AB R38, R41, R40 ;  /* 0x000000282926723e */ /* 0x000fe200000010ff */
[----:B------:R-:W-:Y:S01]  /*22a0*/  FMUL R44, R44, UR25 ;  /* 0x000000192c2c7c20 */ /* 0x000fe20008400000 */
[----:B------:R-:W2:Y:S01]  /*22b0*/  MUFU.EX2 R80, R80 ;  /* 0x0000005000507308 */ /* 0x000ea20000000800 */
[----:B------:R-:W-:Y:S01]  /*22c0*/  F2FP.BF16.F32.PACK_AB R37, R73, R74 ;  /* 0x0000004a4925723e */ /* 0x000fe200000010ff */
[----:B------:R-:W-:Y:S01]  /*22d0*/  FMUL R47, R47, UR25 ;  /* 0x000000192f2f7c20 */ /* 0x000fe20008400000 */
[----:B------:R-:W-:Y:S01]  /*22e0*/  F2FP.BF16.F32.PACK_AB R36, R71, R72 ;  /* 0x000000484724723e */ /* 0x000fe200000010ff */
[----:B------:R-:W-:Y:S01]  /*22f0*/  FMUL R49, R49, UR25 ;  /* 0x0000001931317c20 */ /* 0x000fe20008400000 */
[----:B------:R-:W-:Y:S01]  /*2300*/  LEA R4, R77, R0, 0xe ;  /* 0x000000004d047211 */ /* 0x000fe200078e70ff */
[----:B------:R-:W-:Y:S01]  /*2310*/  FMUL R48, R48, UR25 ;  /* 0x0000001930307c20 */ /* 0x000fe20008400000 */
[----:B------:R-:W-:Y:S01]  /*2320*/  FMUL R51, R51, UR25 ;  /* 0x0000001933337c20 */ /* 0x000fe20008400000 */
[----:B------:R-:W-:Y:S01]  /*2330*/  FMUL R50, R50, UR25 ;  /* 0x0000001932327c20 */ /* 0x000fe20008400000 */
[----:B------:R-:W-:Y:S01]  /*2340*/  FMUL R46, R46, UR25 ;  /* 0x000000192e2e7c20 */ /* 0x000fe20008400000 */
[----:B------:R-:W-:Y:S01]  /*2350*/  FMUL R81, R79, -1.4426950216293334961 ;  /* 0xbfb8aa3b4f517820 */ /* 0x000fe20000400000 */
[----:B------:R3:W-:Y:S01]  /*2360*/  STS.128 [R4], R36 ;  /* 0x0000002404007388 */ /* 0x0007e20000000c00 */
[----:B------:R-:W-:Y:S01]  /*2370*/  FMUL R82, R7, UR25 ;  /* 0x0000001907527c20 */ /* 0x000fe20008400000 */
[----:B-1----:R-:W-:Y:S01]  /*2380*/  FADD R90, R78, 1 ;  /* 0x3f8000004e5a7421 */ /* 0x002fe20000000000 */
[----:B------:R-:W-:Y:S01]  /*2390*/  FMUL R8, R8, UR25 ;  /* 0x0000001908087c20 */ /* 0x000fe20008400000 */
[----:B------:R-:W-:Y:S01]  /*23a0*/  F2FP.BF16.F32.PACK_AB R7, R51, R50 ;  /* 0x000000323307723e */ /* 0x000fe200000010ff */
[----:B------:R-:W-:Y:S01]  /*23b0*/  FMUL R53, R53, UR25 ;  /* 0x0000001935357c20 */ /* 0x000fe20008400000 */
        /* <DEDUP_REMOVED lines=9> */
[----:B------:R-:W-:Y:S01]  /*2450*/  FMUL R54, R54, UR25 ;  /* 0x0000001936367c20 */ /* 0x000fe20008400000 */
[----:B------:R-:W-:Y:S01]  /*2460*/  FMUL R16, R16, UR25 ;  /* 0x0000001910107c20 */ /* 0x000fe20008400000 */
[----:B------:R-:W1:Y:S01]  /*2470*/  MUFU.EX2 R81, R81 ;  /* 0x0000005100517308 */ /* 0x000e620000000800 */
[----:B------:R-:W-:Y:S01]  /*2480*/  FMUL R9, R9, UR25 ;  /* 0x0000001909097c20 */ /* 0x000fe20008400000 */
[----:B------:R-:W-:Y:S01]  /*2490*/  FMUL R84, R82, -1.4426950216293334961 ;  /* 0xbfb8aa3b52547820 */ /* 0x000fe20000400000 */
[----:B------:R-:W-:Y:S01]  /*24a0*/  LEA R88, R77, R3, 0xe ;  /* 0x000000034d587211 */ /* 0x000fe200078e70ff */
[----:B------:R-:W-:Y:S01]  /*24b0*/  FMUL R89, R16, -1.4426950216293334961 ;  /* 0xbfb8aa3b10597820 */ /* 0x000fe20000400000 */
[----:B--2---:R-:W-:Y:S01]  /*24c0*/  FADD R92, R80, 1 ;  /* 0x3f800000505c7421 */ /* 0x004fe20000000000 */
[----:B------:R-:W-:Y:S01]  /*24d0*/  FMUL R13, R13, UR25 ;  /* 0x000000190d0d7c20 */ /* 0x000fe20008400000 */
[----:B------:R-:W-:Y:S01]  /*24e0*/  FMUL R11, R11, UR25 ;  /* 0x000000190b0b7c20 */ /* 0x000fe20008400000 */
[----:B------:R-:W2:Y:S01]  /*24f0*/  MUFU.RCP R90, R90 ;  /* 0x0000005a005a7308 */ /* 0x000ea20000001000 */
[----:B------:R-:W-:Y:S01]  /*2500*/  FMUL R10, R10, UR25 ;  /* 0x000000190a0a7c20 */ /* 0x000fe20008400000 */
[----:B------:R-:W-:Y:S01]  /*2510*/  FMUL R87, R13, -1.4426950216293334961 ;  /* 0xbfb8aa3b0d577820 */ /* 0x000fe20000400000 */
[----:B------:R-:W-:Y:S01]  /*2520*/  FMUL R12, R12, UR25 ;  /* 0x000000190c0c7c20 */ /* 0x000fe20008400000 */
[----:B------:R-:W-:Y:S01]  /*2530*/  FMUL R17, R17, UR25 ;  /* 0x0000001911117c20 */ /* 0x000fe20008400000 */
[----:B------:R-:W-:Y:S01]  /*2540*/  FMUL R18, R18, UR25 ;  /* 0x0000001912127c20 */ /* 0x000fe20008400000 */
[----:B---3--:R-:W-:Y:S01]  /*2550*/  F2FP.BF16.F32.PACK_AB R4, R45, R44 ;  /* 0x0000002c2d04723e */ /* 0x008fe200000010ff */
[----:B------:R-:W-:Y:S01]  /*2560*/  FMUL R37, R8, -1.4426950216293334961 ;  /* 0xbfb8aa3b08257820 */ /* 0x000fe20000400000 */
[----:B------:R-:W-:Y:S01]  /*2570*/  FMUL R38, R9, -1.4426950216293334961 ;  /* 0xbfb8aa3b09267820 */ /* 0x000fe20000400000 */
[----:B------:R-:W3:Y:S01]  /*2580*/  MUFU.EX2 R36, R84 ;  /* 0x0000005400247308 */ /* 0x000ee20000000800 */
[----:B-1----:R-:W-:Y:S01]  /*2590*/  FADD R80, R81, 1 ;  /* 0x3f80000051507421 */ /* 0x002fe20000000000 */
[----:B------:R1:W-:Y:S01]  /*25a0*/  STS.128 [R83], R4 ;  /* 0x0000000453007388 */ /* 0x0003e20000000c00 */
[----:B------:R-:W-:Y:S01]  /*25b0*/  FMUL R39, R10, -1.4426950216293334961 ;  /* 0xbfb8aa3b0a277820 */ /* 0x000fe20000400000 */
[----:B------:R-:W-:Y:S01]  /*25c0*/  FMUL R15, R15, UR25 ;  /* 0x000000190f0f7c20 */ /* 0x000fe20008400000 */
[----:B------:R-:W-:Y:S01]  /*25d0*/  FMUL R14, R14, UR25 ;  /* 0x000000190e0e7c20 */ /* 0x000fe20008400000 */
[----:B------:R-:W-:Y:S01]  /*25e0*/  FMUL R19, R19, UR25 ;  /* 0x0000001913137c20 */ /* 0x000fe20008400000 */
[----:B------:R-:W-:Y:S01]  /*25f0*/  FMUL R20, R20, UR25 ;  /* 0x0000001914147c20 */ /* 0x000fe20008400000 */
[----:B------:R-:W4:Y:S01]  /*2600*/  MUFU.EX2 R37, R37 ;  /* 0x0000002500257308 */ /* 0x000f220000000800 */
[----:B--2---:R-:W-:Y:S01]  /*2610*/  FMUL R81, R75, R90 ;  /* 0x0000005a4b517220 */ /* 0x004fe20000400000 */
[----:B------:R-:W-:Y:S01]  /*2620*/  FMUL R85, R15, -1.4426950216293334961 ;  /* 0xbfb8aa3b0f557820 */ /* 0x000fe20000400000 */
[----:B------:R-:W-:Y:S01]  /*2630*/  FMUL R86, R14, -1.4426950216293334961 ;  /* 0xbfb8aa3b0e567820 */ /* 0x000fe20000400000 */
[----:B------:R-:W-:Y:S01]  /*2640*/  ULEA UR7, UR9, UR17, 0x18 ;  /* 0x0000001109077291 */ /* 0x000fe2000f8ec0ff */
[----:B------:R-:W-:Y:S01]  /*2650*/  FMUL R72, R72, R81 ;  /* 0x0000005148487220 */ /* 0x000fe20000400000 */
[----:B------:R-:W-:Y:S01]  /*2660*/  FMUL R21, R21, UR25 ;  /* 0x0000001915157c20 */ /* 0x000fe20008400000 */
[----:B------:R-:W-:Y:S01]  /*2670*/  FMUL R26, R26, UR25 ;  /* 0x000000191a1a7c20 */ /* 0x000fe20008400000 */
[----:B------:R-:W2:Y:S01]  /*2680*/  MUFU.EX2 R38, R38 ;  /* 0x0000002600267308 */ /* 0x000ea20000000800 */
[----:B---3--:R-:W-:Y:S01]  /*2690*/  FADD R91, R36, 1 ;  /* 0x3f800000245b7421 */ /* 0x008fe20000000000 */
[----:B------:R-:W-:Y:S01]  /*26a0*/  FMUL R84, R12, -1.4426950216293334961 ;  /* 0xbfb8aa3b0c547820 */ /* 0x000fe20000400000 */
[----:B------:R-:W-:Y:S01]  /*26b0*/  FMUL R78, R21, -1.4426950216293334961 ;  /* 0xbfb8aa3b154e7820 */ /* 0x000fe20000400000 */
[----:B------:R-:W-:Y:S01]  /*26c0*/  FMUL R27, R27, UR25 ;  /* 0x000000191b1b7c20 */ /* 0x000fe20008400000 */
[----:B------:R-:W-:Y:S01]  /*26d0*/  FMUL R32, R32, UR25 ;  /* 0x0000001920207c20 */ /* 0x000fe20008400000 */
[----:B------:R-:W-:Y:S01]  /*26e0*/  FMUL R34, R34, UR25 ;  /* 0x0000001922227c20 */ /* 0x000fe20008400000 */
[----:B------:R-:W-:Y:S01]  /*26f0*/  FMUL R35, R35, UR25 ;  /* 0x0000001923237c20 */ /* 0x000fe20008400000 */
[----:B------:R-:W3:Y:S01]  /*2700*/  MUFU.RCP R80, R80 ;  /* 0x0000005000507308 */ /* 0x000ee20000001000 */
[----:B----4-:R-:W-:Y:S01]  /*2710*/  FADD R81, R37, 1 ;  /* 0x3f80000025517421 */ /* 0x010fe20000000000 */
[----:B------:R-:W-:Y:S01]  /*2720*/  FMUL R33, R33, UR25 ;  /* 0x0000001921217c20 */ /* 0x000fe20008400000 */
[----:B------:R-:W-:Y:S01]  /*2730*/  FMUL R65, R65, UR25 ;  /* 0x0000001941417c20 */ /* 0x000fe20008400000 */
[----:B------:R-:W-:Y:S01]  /*2740*/  FMUL R67, R67, UR25 ;  /* 0x0000001943437c20 */ /* 0x000fe20008400000 */
[----:B------:R-:W-:-:S03]  /*2750*/  FMUL R64, R64, UR25 ;  /* 0x0000001940407c20 */ /* 0x000fc60008400000 */
[----:B------:R-:W4:Y:S01]  /*2760*/  MUFU.RCP R81, R81 ;  /* 0x0000005100517308 */ /* 0x000f220000001000 */
[----:B-1----:R-:W-:Y:S01]  /*2770*/  F2FP.BF16.F32.PACK_AB R7, R59, R58 ;  /* 0x0000003a3b07723e */ /* 0x002fe200000010ff */
[----:B--2---:R-:W-:Y:S01]  /*2780*/  FADD R90, R38, 1 ;  /* 0x3f800000265a7421 */ /* 0x004fe20000000000 */
[----:B------:R-:W-:Y:S01]  /*2790*/  F2FP.BF16.F32.PACK_AB R6, R57, R56 ;  /* 0x000000383906723e */ /* 0x000fe200000010ff */
[----:B------:R-:W-:Y:S01]  /*27a0*/  FMUL R83, R11, -1.4426950216293334961 ;  /* 0xbfb8aa3b0b537820 */ /* 0x000fe20000400000 */
[----:B------:R-:W-:Y:S02]  /*27b0*/  F2FP.BF16.F32.PACK_AB R5, R55, R54 ;  /* 0x000000363705723e */ /* 0x000fe400000010ff */
[----:B------:R-:W-:Y:S01]  /*27c0*/  F2FP.BF16.F32.PACK_AB R4, R53, R52 ;  /* 0x000000343504723e */ /* 0x000fe200000010ff */
[----:B------:R-:W-:Y:S01]  /*27d0*/  MUFU.RCP R90, R90 ;  /* 0x0000005a005a7308 */ /* 0x000fe20000001000 */
[----:B---3--:R-:W-:-:S03]  /*27e0*/  FMUL R37, R79, R80 ;  /* 0x000000504f257220 */ /* 0x008fc60000400000 */
[----:B------:R1:W-:Y:S04]  /*27f0*/  STS.128 [R88], R4 ;  /* 0x0000000458007388 */ /* 0x0003e80000000c00 */
[----:B------:R-:W-:Y:S01]  /*2800*/  MUFU.EX2 R87, R87 ;  /* 0x0000005700577308 */ /* 0x000fe20000000800 */
[----:B----4-:R-:W-:-:S07]  /*2810*/  FMUL R81, R8, R81 ;  /* 0x0000005108517220 */ /* 0x010fce0000400000 */
[----:B------:R-:W2:Y:S08]  /*2820*/  MUFU.EX2 R83, R83 ;  /* 0x0000005300537308 */ /* 0x000eb00000000800 */
[----:B------:R-:W3:Y:S08]  /*2830*/  MUFU.EX2 R39, R39 ;  /* 0x0000002700277308 */ /* 0x000ef00000000800 */
[----:B------:R-:W4:Y:S01]  /*2840*/  MUFU.EX2 R84, R84 ;  /* 0x0000005400547308 */ /* 0x000f220000000800 */
[----:B--2---:R-:W-:Y:S01]  /*2850*/  FADD R83, R83, 1 ;  /* 0x3f80000053537421 */ /* 0x004fe20000000000 */
[----:B-1----:R-:W-:Y:S01]  /*2860*/  FMUL R5, R17, -1.4426950216293334961 ;  /* 0xbfb8aa3b11057820 */ /* 0x002fe20000400000 */
[----:B------:R-:W-:Y:S01]  /*2870*/  FMUL R6, R18, -1.4426950216293334961 ;  /* 0xbfb8aa3b12067820 */ /* 0x000fe20000400000 */
[----:B------:R-:W-:Y:S01]  /*2880*/  FMUL R88, R19, -1.4426950216293334961 ;  /* 0xbfb8aa3b13587820 */ /* 0x000fe20000400000 */
[----:B------:R-:W-:-:S03]  /*2890*/  FMUL R7, R20, -1.4426950216293334961 ;  /* 0xbfb8aa3b14077820 */ /* 0x000fc60000400000 */
[----:B------:R-:W1:Y:S01]  /*28a0*/  MUFU.EX2 R4, R89 ;  /* 0x0000005900047308 */ /* 0x000e620000000800 */
[----:B---3--:R-:W-:-:S07]  /*28b0*/  FADD R93, R39, 1 ;  /* 0x3f800000275d7421 */ /* 0x008fce0000000000 */
[----:B------:R-:W2:Y:S01]  /*28c0*/  MUFU.RCP R89, R92 ;  /* 0x0000005c00597308 */ /* 0x000ea20000001000 */
[----:B----4-:R-:W-:-:S07]  /*28d0*/  FADD R39, R84, 1 ;  /* 0x3f80000054277421 */ /* 0x010fce0000000000 */
[----:B------:R-:W-:Y:S01]  /*28e0*/  MUFU.EX2 R5, R5 ;  /* 0x0000000500057308 */ /* 0x000fe20000000800 */
[----:B-1----:R-:W-:-:S07]  /*28f0*/  FADD R4, R4, 1 ;  /* 0x3f80000004047421 */ /* 0x002fce0000000000 */
[----:B------:R-:W-:Y:S01]  /*2900*/  MUFU.EX2 R6, R6 ;  /* 0x0000000600067308 */ /* 0x000fe20000000800 */
[----:B--2---:R-:W-:-:S04]  /*2910*/  FMUL R36, R76, R89 ;  /* 0x000000594c247220 */ /* 0x004fc80000400000 */
[----:B------:R-:W-:Y:S01]  /*2920*/  FMUL R71, R71, R36 ;  /* 0x0000002447477220 */ /* 0x000fe20000400000 */
[----:B------:R-:W-:Y:S01]  /*2930*/  FMUL R36, R22, UR25 ;  /* 0x0000001916247c20 */ /* 0x000fe20008400000 */
[----:B------:R-:W-:Y:S01]  /*2940*/  FMUL R22, R74, R37 ;  /* 0x000000254a167220 */ /* 0x000fe20000400000 */
[----:B------:R-:W1:Y:S01]  /*2950*/  MUFU.RCP R89, R91 ;  /* 0x0000005b00597308 */ /* 0x000e620000001000 */
[----:B------:R-:W-:Y:S01]  /*2960*/  FMUL R37, R23, UR25 ;  /* 0x0000001917257c20 */ /* 0x000fe20008400000 */
[----:B------:R-:W-:-:S03]  /*2970*/  FMUL R92, R36, -1.4426950216293334961 ;  /* 0xbfb8aa3b245c7820 */ /* 0x000fc60000400000 */
[----:B------:R-:W-:-:S03]  /*2980*/  FMUL R74, R37, -1.4426950216293334961 ;  /* 0xbfb8aa3b254a7820 */ /* 0x000fc60000400000 */
[----:B------:R-:W-:Y:S08]  /*2990*/  MUFU.EX2 R85, R85 ;  /* 0x0000005500557308 */ /* 0x000ff00000000800 */
[----:B------:R-:W-:Y:S01]  /*29a0*/  MUFU.RCP R39, R39 ;  /* 0x0000002700277308 */ /* 0x000fe20000001000 */
[----:B-1----:R-:W-:Y:S01]  /*29b0*/  FMUL R38, R82, R89 ;  /* 0x0000005952267220 */ /* 0x002fe20000400000 */
[----:B------:R-:W-:-:S03]  /*29c0*/  FMUL R91, R27, -1.4426950216293334961 ;  /* 0xbfb8aa3b1b5b7820 */ /* 0x000fc60000400000 */
[----:B------:R-:W-:Y:S01]  /*29d0*/  FMUL R23, R73, R38 ;  /* 0x0000002649177220 */ /* 0x000fe20000400000 */
[----:B------:R-:W-:Y:S01]  /*29e0*/  FMUL R38, R24, UR25 ;  /* 0x0000001918267c20 */ /* 0x000fe20008400000 */
[----:B------:R-:W-:Y:S01]  /*29f0*/  FMUL R24, R40, R81 ;  /* 0x0000005128187220 */ /* 0x000fe20000400000 */
[----:B------:R-:W-:Y:S01]  /*2a00*/  FMUL R40, R9, R90 ;  /* 0x0000005a09287220 */ /* 0x000fe20000400000 */
[----:B------:R-:W-:Y:S01]  /*2a10*/  FMUL R73, R25, UR25 ;  /* 0x0000001919497c20 */ /* 0x000fe20008400000 */
[----:B------:R-:W1:Y:S01]  /*2a20*/  MUFU.RCP R81, R93 ;  /* 0x0000005d00517308 */ /* 0x000e620000001000 */
[----:B------:R-:W-:Y:S01]  /*2a30*/  FMUL R90, R26, -1.4426950216293334961 ;  /* 0xbfb8aa3b1a5a7820 */ /* 0x000fe20000400000 */
[----:B------:R-:W-:Y:S01]  /*2a40*/  FMUL R25, R41, R40 ;  /* 0x0000002829197220 */ /* 0x000fe20000400000 */
[----:B------:R-:W-:Y:S01]  /*2a50*/  FADD R40, R87, 1 ;  /* 0x3f80000057287421 */ /* 0x000fe20000000000 */
[----:B------:R-:W-:Y:S01]  /*2a60*/  FMUL R89, R73, -1.4426950216293334961 ;  /* 0xbfb8aa3b49597820 */ /* 0x000fe20000400000 */
[----:B------:R-:W-:-:S03]  /*2a70*/  MOV R87, UR27 ;  /* 0x0000001b00577c02 */ /* 0x000fc60008000f00 */
[----:B------:R-:W2:Y:S08]  /*2a80*/  MUFU.RCP R41, R83 ;  /* 0x0000005300297308 */ /* 0x000eb00000001000 */
[----:B------:R-:W3:Y:S01]  /*2a90*/  MUFU.RCP R40, R40 ;  /* 0x0000002800287308 */ /* 0x000ee20000001000 */
[----:B-1----:R-:W-:-:S04]  /*2aa0*/  FMUL R81, R10, R81 ;  /* 0x000000510a517220 */ /* 0x002fc80000400000 */
[----:B------:R-:W-:Y:S01]  /*2ab0*/  FMUL R42, R42, R81 ;  /* 0x000000512a2a7220 */ /* 0x000fe20000400000 */
[----:B------:R-:W-:Y:S02]  /*2ac0*/  FMUL R81, R12, R39 ;  /* 0x000000270c517220 */ /* 0x000fe40000400000 */
[----:B------:R-:W1:Y:S01]  /*2ad0*/  MUFU.EX2 R86, R86 ;  /* 0x0000005600567308 */ /* 0x000e620000000800 */
[----:B--2---:R-:W-:Y:S01]  /*2ae0*/  FMUL R84, R11, R41 ;  /* 0x000000290b547220 */ /* 0x004fe20000400000 */
[----:B------:R-:W-:Y:S01]  /*2af0*/  FMUL R83, R30, UR25 ;  /* 0x000000191e537c20 */ /* 0x000fe20008400000 */
[----:B------:R-:W-:Y:S01]  /*2b00*/  FMUL R44, R44, R81 ;  /* 0x000000512c2c7220 */ /* 0x000fe20000400000 */
[----:B------:R-:W-:Y:S01]  /*2b10*/  FMUL R81, R28, UR25 ;  /* 0x000000191c517c20 */ /* 0x000fe20008400000 */
[----:B------:R-:W-:Y:S01]  /*2b20*/  FMUL R43, R43, R84 ;  /* 0x000000542b2b7220 */ /* 0x000fe20000400000 */
[----:B------:R-:W-:Y:S01]  /*2b30*/  FADD R84, R85, 1 ;  /* 0x3f80000055547421 */ /* 0x000fe20000000000 */
[----:B------:R-:W-:Y:S01]  /*2b40*/  F2FP.BF16.F32.PACK_AB R11, R11, R10 ;  /* 0x0000000a0b0b723e */ /* 0x000fe200000010ff */
[----:B------:R-:W2:Y:S01]  /*2b50*/  MUFU.EX2 R88, R88 ;  /* 0x0000005800587308 */ /* 0x000ea20000000800 */
[----:B---3--:R-:W-:Y:S01]  /*2b60*/  FMUL R40, R13, R40 ;  /* 0x000000280d287220 */ /* 0x008fe20000400000 */
[----:B------:R-:W-:Y:S01]  /*2b70*/  FMUL R28, R81, -1.4426950216293334961 ;  /* 0xbfb8aa3b511c7820 */ /* 0x000fe20000400000 */
[----:B------:R-:W-:-:S02]  /*2b80*/  F2FP.BF16.F32.PACK_AB R10, R9, R8 ;  /* 0x00000008090a723e */ /* 0x000fc400000010ff */
[----:B------:R-:W-:Y:S01]  /*2b90*/  FMUL R45, R45, R40 ;  /* 0x000000282d2d7220 */ /* 0x000fe20000400000 */
[----:B------:R-:W-:Y:S01]  /*2ba0*/  FADD R40, R5, 1 ;  /* 0x3f80000005287421 */ /* 0x000fe20000000000 */
[----:B------:R-:W-:Y:S01]  /*2bb0*/  FADD R5, R6, 1 ;  /* 0x3f80000006057421 */ /* 0x000fe20000000000 */
[----:B------:R-:W3:Y:S01]  /*2bc0*/  MUFU.RCP R84, R84 ;  /* 0x0000005400547308 */ /* 0x000ee20000001000 */
[----:B------:R-:W4:Y:S01]  /*2bd0*/  S2R R6, SR_TID.X ;  /* 0x0000000000067919 */ /* 0x000f220000002100 */
[----:B-1----:R-:W-:Y:S01]  /*2be0*/  FADD R86, R86, 1 ;  /* 0x3f80000056567421 */ /* 0x002fe20000000000 */
[----:B------:R-:W-:Y:S02]  /*2bf0*/  F2FP.BF16.F32.PACK_AB R43, R43, R42 ;  /* 0x0000002a2b2b723e */ /* 0x000fe400000010ff */
[----:B------:R-:W-:-:S03]  /*2c00*/  F2FP.BF16.F32.PACK_AB R42, R25, R24 ;  /* 0x00000018192a723e */ /* 0x000fc600000010ff */
[----:B------:R-:W1:Y:S01]  /*2c10*/  MUFU.RCP R39, R4 ;  /* 0x0000000400277308 */ /* 0x000e620000001000 */
[----:B--2---:R-:W-:-:S07]  /*2c20*/  FADD R88, R88, 1 ;  /* 0x3f80000058587421 */ /* 0x004fce0000000000 */
[----:B------:R-:W2:Y:S01]  /*2c30*/  MUFU.RCP R40, R40 ;  /* 0x0000002800287308 */ /* 0x000ea20000001000 */
[----:B---3--:R-:W-:-:S04]  /*2c40*/  FMUL R84, R15, R84 ;  /* 0x000000540f547220 */ /* 0x008fc80000400000 */
[----:B------:R-:W-:Y:S01]  /*2c50*/  FMUL R47, R47, R84 ;  /* 0x000000542f2f7220 */ /* 0x000fe20000400000 */
[----:B------:R-:W-:Y:S02]  /*2c60*/  FMUL R84, R29, UR25 ;  /* 0x000000191d547c20 */ /* 0x000fe40008400000 */
[----:B------:R-:W3:Y:S01]  /*2c70*/  MUFU.RCP R5, R5 ;  /* 0x0000000500057308 */ /* 0x000ee20000001000 */
[----:B-1----:R-:W-:-:S04]  /*2c80*/  FMUL R39, R16, R39 ;  /* 0x0000002710277220 */ /* 0x002fc80000400000 */
[----:B------:R-:W-:Y:S01]  /*2c90*/  FMUL R48, R48, R39 ;  /* 0x0000002730307220 */ /* 0x000fe20000400000 */
[----:B------:R-:W-:Y:S02]  /*2ca0*/  FMUL R39, R84, -1.4426950216293334961 ;  /* 0xbfb8aa3b54277820 */ /* 0x000fe40000400000 */
[----:B------:R-:W1:Y:S01]  /*2cb0*/  MUFU.RCP R41, R86 ;  /* 0x0000005600297308 */ /* 0x000e620000001000 */
[----:B--2---:R-:W-:Y:S01]  /*2cc0*/  FMUL R40, R17, R40 ;  /* 0x0000002811287220 */ /* 0x004fe20000400000 */
[----:B----4-:R-:W-:Y:S01]  /*2cd0*/  LEA R85, R6, UR7, 0x6 ;  /* 0x0000000706557c11 */ /* 0x010fe2000f8e30ff */
[----:B------:R-:W-:Y:S02]  /*2ce0*/  FMUL R6, R33, -1.4426950216293334961 ;  /* 0xbfb8aa3b21067820 */ /* 0x000fe40000400000 */
[----:B------:R-:W-:-:S03]  /*2cf0*/  FMUL R49, R49, R40 ;  /* 0x0000002831317220 */ /* 0x000fc60000400000 */
[----:B------:R-:W2:Y:S01]  /*2d00*/  MUFU.RCP R4, R88 ;  /* 0x0000005800047308 */ /* 0x000ea20000001000 */
[----:B---3--:R-:W-:-:S04]  /*2d10*/  FMUL R29, R18, R5 ;  /* 0x00000005121d7220 */ /* 0x008fc80000400000 */
[----:B------:R-:W-:Y:S01]  /*2d20*/  FMUL R40, R50, R29 ;  /* 0x0000001d32287220 */ /* 0x000fe20000400000 */
[----:B------:R-:W-:Y:S01]  /*2d30*/  IADD3 R50, PT, PT, R85, 0x400, RZ ;  /* 0x0000040055327810 */ /* 0x000fe20007ffe0ff */
[----:B------:R-:W-:Y:S01]  /*2d40*/  FMUL R29, R83, -1.4426950216293334961 ;  /* 0xbfb8aa3b531d7820 */ /* 0x000fe20000400000 */
[----:B------:R-:W3:Y:S01]  /*2d50*/  MUFU.EX2 R7, R7 ;  /* 0x0000000700077308 */ /* 0x000ee20000000800 */
[----:B-1----:R-:W-:Y:S01]  /*2d60*/  FMUL R41, R14, R41 ;  /* 0x000000290e297220 */ /* 0x002fe20000400000 */
[----:B------:R-:W-:-:S03]  /*2d70*/  FMUL R86, R31, UR25 ;  /* 0x000000191f567c20 */ /* 0x000fc60008400000 */
[----:B------:R-:W-:Y:S01]  /*2d80*/  FMUL R46, R46, R41 ;  /* 0x000000292e2e7220 */ /* 0x000fe20000400000 */
[----:B------:R-:W-:Y:S02]  /*2d90*/  FMUL R30, R86, -1.4426950216293334961 ;  /* 0xbfb8aa3b561e7820 */ /* 0x000fe40000400000 */
[----:B------:R1:W4:Y:S01]  /*2da0*/  MUFU.EX2 R80, R92 ;  /* 0x0000005c00507308 */ /* 0x0003220000000800 */
[C---:B--2---:R-:W-:Y:S01]  /*2db0*/  FMUL R4, R19.reuse, R4 ;  /* 0x0000000413047220 */ /* 0x044fe20000400000 */
[----:B------:R-:W-:Y:S02]  /*2dc0*/  F2FP.BF16.F32.PACK_AB R19, R19, R18 ;  /* 0x000000121313723e */ /* 0x000fe400000010ff */
[----:B------:R-:W-:Y:S01]  /*2dd0*/  F2FP.BF16.F32.PACK_AB R18, R17, R16 ;  /* 0x000000101112723e */ /* 0x000fe200000010ff */
[----:B------:R-:W-:Y:S01]  /*2de0*/  FMUL R41, R51, R4 ;  /* 0x0000000433297220 */ /* 0x000fe20000400000 */
[----:B------:R-:W-:Y:S01]  /*2df0*/  FMUL R4, R32, -1.4426950216293334961 ;  /* 0xbfb8aa3b20047820 */ /* 0x000fe20000400000 */
[----:B------:R-:W-:Y:S01]  /*2e00*/  F2FP.BF16.F32.PACK_AB R17, R15, R14 ;  /* 0x0000000e0f11723e */ /* 0x000fe200000010ff */
[----:B------:R2:W-:Y:S01]  /*2e10*/  MUFU.EX2 R5, R39 ;  /* 0x0000002700057308 */ /* 0x0005e20000000800 */
[----:B---3--:R-:W-:Y:S01]  /*2e20*/  FADD R31, R7, 1 ;  /* 0x3f800000071f7421 */ /* 0x008fe20000000000 */
[----:B------:R-:W-:-:S02]  /*2e30*/  IADD3 R7, PT, PT, R85, 0x420, RZ ;  /* 0x0000042055077810 */ /* 0x000fc40007ffe0ff */
[----:B------:R-:W-:-:S04]  /*2e40*/  F2FP.BF16.F32.PACK_AB R16, R13, R12 ;  /* 0x0000000c0d10723e */ /* 0x000fc800000010ff */
[----:B------:R-:W3:Y:S01]  /*2e50*/  MUFU.EX2 R78, R78 ;  /* 0x0000004e004e7308 */ /* 0x000ee20000000800 */
[----:B-1----:R-:W-:Y:S01]  /*2e60*/  FMUL R92, R38, -1.4426950216293334961 ;  /* 0xbfb8aa3b265c7820 */ /* 0x002fe20000400000 */
[----:B----4-:R-:W-:Y:S01]  /*2e70*/  FADD R93, R80, 1 ;  /* 0x3f800000505d7421 */ /* 0x010fe20000000000 */
[----:B------:R-:W-:-:S05]  /*2e80*/  IADD3 R80, PT, PT, R85, 0x430, RZ ;  /* 0x0000043055507810 */ /* 0x000fca0007ffe0ff */
[----:B------:R-:W-:Y:S01]  /*2e90*/  MUFU.EX2 R92, R92 ;  /* 0x0000005c005c7308 */ /* 0x000fe20000000800 */
[----:B--2---:R-:W-:-:S04]  /*2ea0*/  SHF.R.U32.HI R39, RZ, 0x3, R50 ;  /* 0x00000003ff277819 */ /* 0x004fc80000011632 */
[----:B------:R-:W-:Y:S02]  /*2eb0*/  LOP3.LUT R39, R50, 0x30, R39, 0x78, !PT ;  /* 0x0000003032277812 */ /* 0x000fe400078e7827 */
[----:B------:R-:W-:Y:S01]  /*2ec0*/  IADD3 R50, PT, PT, R85, 0x410, RZ ;  /* 0x0000041055327810 */ /* 0x000fe20007ffe0ff */
[----:B------:R-:W1:Y:S01]  /*2ed0*/  MUFU.EX2 R74, R74 ;  /* 0x0000004a004a7308 */ /* 0x000e620000000800 */
[----:B---3--:R-:W-:Y:S02]  /*2ee0*/  FADD R78, R78, 1 ;  /* 0x3f8000004e4e7421 */ /* 0x008fe40000000000 */
[----:B------:R-:W-:-:S04]  /*2ef0*/  SHF.R.U32.HI R51, RZ, 0x3, R50 ;  /* 0x00000003ff337819 */ /* 0x000fc80000011632 */
[----:B------:R-:W-:Y:S01]  /*2f00*/  LOP3.LUT R51, R50, 0x30, R51, 0x78, !PT ;  /* 0x0000003032337812 */ /* 0x000fe200078e7833 */
[----:B------:R-:W2:Y:S01]  /*2f10*/  MUFU.EX2 R89, R89 ;  /* 0x0000005900597308 */ /* 0x000ea20000000800 */
[----:B------:R-:W-:Y:S02]  /*2f20*/  SHF.R.U32.HI R50, RZ, 0x3, R7 ;  /* 0x00000003ff327819 */ /* 0x000fe40000011607 */
[----:B------:R-:W-:Y:S02]  /*2f30*/  LEA R51, R87, R51, 0xd ;  /* 0x0000003357337211 */ /* 0x000fe400078e68ff */
[----:B------:R-:W-:Y:S02]  /*2f40*/  LOP3.LUT R50, R7, 0x30, R50, 0x78, !PT ;  /* 0x0000003007327812 */ /* 0x000fe400078e7832 */
[----:B------:R-:W-:Y:S01]  /*2f50*/  SHF.R.U32.HI R7, RZ, 0x3, R80 ;  /* 0x00000003ff077819 */ /* 0x000fe20000011650 */
[----:B------:R-:W3:Y:S01]  /*2f60*/  MUFU.RCP R31, R31 ;  /* 0x0000001f001f7308 */ /* 0x000ee20000001000 */
[----:B-1----:R-:W-:Y:S01]  /*2f70*/  FADD R88, R74, 1 ;  /* 0x3f8000004a587421 */ /* 0x002fe20000000000 */
[----:B------:R-:W-:-:S02]  /*2f80*/  LEA R74, R87, R39, 0xd ;  /* 0x00000027574a7211 */ /* 0x000fc400078e68ff */
[----:B------:R-:W-:Y:S01]  /*2f90*/  LOP3.LUT R80, R80, 0x30, R7, 0x78, !PT ;  /* 0x0000003050507812 */ /* 0x000fe200078e7807 */
[----:B------:R-:W-:Y:S01]  /*2fa0*/  FADD R7, R92, 1 ;  /* 0x3f8000005c077421 */ /* 0x000fe20000000000 */
[C---:B------:R-:W-:Y:S02]  /*2fb0*/  LEA R50, R87.reuse, R50, 0xd ;  /* 0x0000003257327211 */ /* 0x040fe400078e68ff */
[----:B------:R-:W1:Y:S01]  /*2fc0*/  MUFU.RCP R78, R78 ;  /* 0x0000004e004e7308 */ /* 0x000e620000001000 */
[----:B------:R-:W-:Y:S01]  /*2fd0*/  LEA R39, R87, R80, 0xd ;  /* 0x0000005057277211 */ /* 0x000fe200078e68ff */
[----:B--2---:R-:W-:-:S06]  /*2fe0*/  FADD R80, R89, 1 ;  /* 0x3f80000059507421 */ /* 0x004fcc0000000000 */
[----:B------:R-:W2:Y:S01]  /*2ff0*/  MUFU.RCP R7, R7 ;  /* 0x0000000700077308 */ /* 0x000ea20000001000 */
[----:B---3--:R-:W-:-:S04]  /*3000*/  FMUL R31, R20, R31 ;  /* 0x0000001f141f7220 */ /* 0x008fc80000400000 */
[----:B------:R-:W-:-:S03]  /*3010*/  FMUL R52, R52, R31 ;  /* 0x0000001f34347220 */ /* 0x000fc60000400000 */
[----:B------:R-:W3:Y:S01]  /*3020*/  MUFU.EX2 R30, R30 ;  /* 0x0000001e001e7308 */ /* 0x000ee20000000800 */
[----:B-1----:R-:W-:-:S04]  /*3030*/  FMUL R78, R21, R78 ;  /* 0x0000004e154e7220 */ /* 0x002fc80000400000 */
[----:B------:R-:W-:-:S03]  /*3040*/  FMUL R53, R53, R78 ;  /* 0x0000004e35357220 */ /* 0x000fc60000400000 */
[----:B------:R-:W1:Y:S01]  /*3050*/  MUFU.EX2 R90, R90 ;  /* 0x0000005a005a7308 */ /* 0x000e620000000800 */
[----:B--2---:R-:W-:-:S04]  /*3060*/  FMUL R7, R38, R7 ;  /* 0x0000000726077220 */ /* 0x004fc80000400000 */
[----:B------:R-:W-:-:S03]  /*3070*/  FMUL R56, R56, R7 ;  /* 0x0000000738387220 */ /* 0x000fc60000400000 */
[----:B------:R-:W2:Y:S01]  /*3080*/  MUFU.EX2 R91, R91 ;  /* 0x0000005b005b7308 */ /* 0x000ea20000000800 */
[----:B---3--:R-:W-:Y:S01]  /*3090*/  FADD R7, R30, 1 ;  /* 0x3f8000001e077421 */ /* 0x008fe20000000000 */
[----:B------:R-:W-:-:S06]  /*30a0*/  FMUL R30, R34, -1.4426950216293334961 ;  /* 0xbfb8aa3b221e7820 */ /* 0x000fcc0000400000 */
[----:B------:R-:W3:Y:S01]  /*30b0*/  MUFU.RCP R88, R88 ;  /* 0x0000005800587308 */ /* 0x000ee20000001000 */
[----:B-1----:R-:W-:-:S07]  /*30c0*/  FADD R31, R90, 1 ;  /* 0x3f8000005a1f7421 */ /* 0x002fce0000000000 */
[----:B------:R-:W1:Y:S01]  /*30d0*/  MUFU.EX2 R28, R28 ;  /* 0x0000001c001c7308 */ /* 0x000e620000000800 */
[----:B--2---:R-:W-:-:S07]  /*30e0*/  FADD R78, R91, 1 ;  /* 0x3f8000005b4e7421 */ /* 0x004fce0000000000 */
[----:B------:R-:W2:Y:S01]  /*30f0*/  MUFU.EX2 R29, R29 ;  /* 0x0000001d001d7308 */ /* 0x000ea20000000800 */
[----:B---3--:R-:W-:-:S04]  /*3100*/  FMUL R88, R37, R88 ;  /* 0x0000005825587220 */ /* 0x008fc80000400000 */
[----:B------:R-:W-:-:S03]  /*3110*/  FMUL R55, R55, R88 ;  /* 0x0000005837377220 */ /* 0x000fc60000400000 */
[----:B------:R-:W3:Y:S01]  /*3120*/  MUFU.RCP R80, R80 ;  /* 0x0000005000507308 */ /* 0x000ee20000001000 */
[----:B-1----:R-:W-:-:S07]  /*3130*/  FADD R28, R28, 1 ;  /* 0x3f8000001c1c7421 */ /* 0x002fce0000000000 */
[----:B------:R-:W1:Y:S01]  /*3140*/  MUFU.RCP R7, R7 ;  /* 0x0000000700077308 */ /* 0x000e620000001000 */
[----:B--2---:R-:W-:Y:S01]  /*3150*/  FADD R88, R29, 1 ;  /* 0x3f8000001d587421 */ /* 0x004fe20000000000 */
[----:B------:R-:W-:Y:S01]  /*3160*/  FADD R29, R5, 1 ;  /* 0x3f800000051d7421 */ /* 0x000fe20000000000 */
[----:B------:R-:W-:-:S05]  /*3170*/  FMUL R5, R63, UR25 ;  /* 0x000000193f057c20 */ /* 0x000fca0008400000 */
[----:B------:R-:W2:Y:S01]  /*3180*/  MUFU.RCP R31, R31 ;  /* 0x0000001f001f7308 */ /* 0x000ea20000001000 */
[----:B---3--:R-:W-:-:S04]  /*3190*/  FMUL R80, R73, R80 ;  /* 0x0000005049507220 */ /* 0x008fc80000400000 */
[----:B------:R-:W-:Y:S01]  /*31a0*/  FMUL R57, R57, R80 ;  /* 0x0000005039397220 */ /* 0x000fe20000400000 */
[----:B------:R-:W-:Y:S02]  /*31b0*/  FMUL R80, R62, UR25 ;  /* 0x000000193e507c20 */ /* 0x000fe40008400000 */
[----:B------:R-:W3:Y:S01]  /*31c0*/  MUFU.RCP R78, R78 ;  /* 0x0000004e004e7308 */ /* 0x000ee20000001000 */
[----:B-1----:R-:W-:Y:S01]  /*31d0*/  FMUL R62, R86, R7 ;  /* 0x00000007563e7220 */ /* 0x002fe20000400000 */
[----:B------:R-:W-:-:S03]  /*31e0*/  FMUL R7, R35, -1.4426950216293334961 ;  /* 0xbfb8aa3b23077820 */ /* 0x000fc60000400000 */
[C---:B------:R-:W-:Y:S01]  /*31f0*/  FMUL R62, R5.reuse, R62 ;  /* 0x0000003e053e7220 */ /* 0x040fe20000400000 */
[----:B------:R-:W-:Y:S02]  /*3200*/  F2FP.BF16.F32.PACK_AB R5, R5, R80 ;  /* 0x000000500505723e */ /* 0x000fe400000010ff */
[----:B------:R-:W1:Y:S01]  /*3210*/  MUFU.RCP R28, R28 ;  /* 0x0000001c001c7308 */ /* 0x000e620000001000 */
[----:B--2---:R-:W-:-:S04]  /*3220*/  FMUL R31, R26, R31 ;  /* 0x0000001f1a1f7220 */ /* 0x004fc80000400000 */
[----:B------:R-:W-:Y:S01]  /*3230*/  FMUL R58, R58, R31 ;  /* 0x0000001f3a3a7220 */ /* 0x000fe20000400000 */
[----:B------:R-:W-:Y:S02]  /*3240*/  FMUL R31, R61, UR25 ;  /* 0x000000193d1f7c20 */ /* 0x000fe40008400000 */
[----:B------:R-:W2:Y:S01]  /*3250*/  MUFU.RCP R29, R29 ;  /* 0x0000001d001d7308 */ /* 0x000ea20000001000 */
[----:B---3--:R-:W-:-:S04]  /*3260*/  FMUL R78, R27, R78 ;  /* 0x0000004e1b4e7220 */ /* 0x008fc80000400000 */
[----:B------:R-:W-:Y:S01]  /*3270*/  FMUL R59, R59, R78 ;  /* 0x0000004e3b3b7220 */ /* 0x000fe20000400000 */
[----:B------:R-:W-:Y:S02]  /*3280*/  FMUL R78, R60, UR25 ;  /* 0x000000193c4e7c20 */ /* 0x000fe40008400000 */
[----:B------:R-:W3:Y:S01]  /*3290*/  MUFU.EX2 R4, R4 ;  /* 0x0000000400047308 */ /* 0x000ee20000000800 */
[----:B-1----:R-:W-:Y:S01]  /*32a0*/  FMUL R61, R81, R28 ;  /* 0x0000001c513d7220 */ /* 0x002fe20000400000 */
[C---:B------:R-:W-:Y:S02]  /*32b0*/  LEA R28, R77.reuse, R69, 0xe ;  /* 0x000000454d1c7211 */ /* 0x040fe400078e70ff */
[----:B------:R-:W-:Y:S01]  /*32c0*/  LEA R77, R77, R68, 0xe ;  /* 0x000000444d4d7211 */ /* 0x000fe200078e70ff */
[----:B------:R-:W-:-:S03]  /*32d0*/  FMUL R61, R78, R61 ;  /* 0x0000003d4e3d7220 */ /* 0x000fc60000400000 */
[----:B------:R-:W1:Y:S01]  /*32e0*/  MUFU.EX2 R30, R30 ;  /* 0x0000001e001e7308 */ /* 0x000e620000000800 */
[----:B--2---:R-:W-:-:S04]  /*32f0*/  FMUL R60, R84, R29 ;  /* 0x0000001d543c7220 */ /* 0x004fc80000400000 */
[----:B------:R-:W-:-:S03]  /*3300*/  FMUL R60, R31, R60 ;  /* 0x0000003c1f3c7220 */ /* 0x000fc60000400000 */
[----:B------:R-:W2:Y:S01]  /*3310*/  MUFU.EX2 R7, R7 ;  /* 0x0000000700077308 */ /* 0x000ea20000000800 */
[----:B---3--:R-:W-:Y:S01]  /*3320*/  FADD R29, R4, 1 ;  /* 0x3f800000041d7421 */ /* 0x008fe20000000000 */
[----:B------:R-:W-:Y:S02]  /*3330*/  F2FP.BF16.F32.PACK_AB R4, R31, R78 ;  /* 0x0000004e1f04723e */ /* 0x000fe400000010ff */
[----:B------:R-:W-:Y:S02]  /*3340*/  IADD3 R78, PT, PT, R28, 0x60, RZ ;  /* 0x000000601c4e7810 */ /* 0x000fe40007ffe0ff */
[----:B------:R-:W-:Y:S02]  /*3350*/  F2FP.BF16.F32.PACK_AB R12, R60, R61 ;  /* 0x0000003d3c0c723e */ /* 0x000fe400000010ff */
[----:B------:R-:W3:Y:S01]  /*3360*/  MUFU.EX2 R6, R6 ;  /* 0x0000000600067308 */ /* 0x000ee20000000800 */
[----:B------:R-:W-:Y:S01]  /*3370*/  SHF.R.U32.HI R9, RZ, 0x3, R78 ;  /* 0x00000003ff097819 */ /* 0x000fe2000001164e */
[----:B-1----:R-:W-:Y:S01]  /*3380*/  FADD R31, R30, 1 ;  /* 0x3f8000001e1f7421 */ /* 0x002fe20000000000 */
[----:B------:R-:W-:-:S02]  /*3390*/  FMUL R30, R66, UR25 ;  /* 0x00000019421e7c20 */ /* 0x000fc40008400000 */
[----:B------:R-:W-:Y:S02]  /*33a0*/  LOP3.LUT R78, R78, 0x70, R9, 0x78, !PT ;  /* 0x000000704e4e7812 */ /* 0x000fe400078e7809 */
[----:B------:R-:W-:Y:S01]  /*33b0*/  F2FP.BF16.F32.PACK_AB R9, R82, R79 ;  /* 0x0000004f5209723e */ /* 0x000fe200000010ff */
[----:B------:R-:W1:Y:S01]  /*33c0*/  MUFU.RCP R85, R93 ;  /* 0x0000005d00557308 */ /* 0x000e620000001000 */
[----:B--2---:R-:W-:Y:S01]  /*33d0*/  FADD R82, R7, 1 ;  /* 0x3f80000007527421 */ /* 0x004fe20000000000 */
[----:B------:R-:W-:-:S06]  /*33e0*/  F2FP.BF16.F32.PACK_AB R7, R67, R30 ;  /* 0x0000001e4307723e */ /* 0x000fcc00000010ff */
[----:B------:R-:W2:Y:S01]  /*33f0*/  MUFU.RCP R88, R88 ;  /* 0x0000005800587308 */ /* 0x000ea20000001000 */
[----:B---3--:R-:W-:-:S07]  /*3400*/  FADD R6, R6, 1 ;  /* 0x3f80000006067421 */ /* 0x008fce0000000000 */
[----:B------:R-:W3:Y:S01]  /*3410*/  MUFU.RCP R29, R29 ;  /* 0x0000001d001d7308 */ /* 0x000ee20000001000 */
[----:B-1----:R-:W-:-:S04]  /*3420*/  FMUL R85, R36, R85 ;  /* 0x0000005524557220 */ /* 0x002fc80000400000 */
[----:B------:R-:W-:Y:S01]  /*3430*/  FMUL R54, R54, R85 ;  /* 0x0000005536367220 */ /* 0x000fe20000400000 */
[----:B------:R-:W-:Y:S02]  /*3440*/  IADD3 R85, PT, PT, R28, 0x40, RZ ;  /* 0x000000401c557810 */ /* 0x000fe40007ffe0ff */
[----:B------:R-:W1:Y:S01]  /*3450*/  MUFU.RCP R31, R31 ;  /* 0x0000001f001f7308 */ /* 0x000e620000001000 */
[----:B--2---:R-:W-:Y:S01]  /*3460*/  FMUL R63, R83, R88 ;  /* 0x00000058533f7220 */ /* 0x004fe20000400000 */
[----:B------:R-:W-:-:S03]  /*3470*/  SHF.R.U32.HI R8, RZ, 0x3, R85 ;  /* 0x00000003ff087819 */ /* 0x000fc60000011655 */
[----:B------:R-:W-:Y:S01]  /*3480*/  FMUL R63, R80, R63 ;  /* 0x0000003f503f7220 */ /* 0x000fe20000400000 */
[C---:B------:R-:W-:Y:S02]  /*3490*/  IADD3 R80, PT, PT, R28.reuse, 0x50, RZ ;  /* 0x000000501c507810 */ /* 0x040fe40007ffe0ff */
[----:B------:R-:W2:Y:S01]  /*34a0*/  MUFU.RCP R82, R82 ;  /* 0x0000005200527308 */ /* 0x000ea20000001000 */
[----:B------:R-:W-:Y:S01]  /*34b0*/  IADD3 R28, PT, PT, R28, 0x70, RZ ;  /* 0x000000701c1c7810 */ /* 0x000fe20007ffe0ff */
[----:B---3--:R-:W-:Y:S01]  /*34c0*/  FMUL R29, R32, R29 ;  /* 0x0000001d201d7220 */ /* 0x008fe20000400000 */
[----:B------:R-:W-:Y:S02]  /*34d0*/  LOP3.LUT R85, R85, 0x70, R8, 0x78, !PT ;  /* 0x0000007055557812 */ /* 0x000fe400078e7808 */
[----:B------:R-:W-:Y:S02]  /*34e0*/  F2FP.BF16.F32.PACK_AB R8, R76, R75 ;  /* 0x0000004b4c08723e */ /* 0x000fe400000010ff */
[----:B------:R-:W-:Y:S01]  /*34f0*/  SHF.R.U32.HI R75, RZ, 0x3, R28 ;  /* 0x00000003ff4b7819 */ /* 0x000fe2000001161c */
[----:B------:R-:W3:Y:S01]  /*3500*/  MUFU.RCP R66, R6 ;  /* 0x0000000600427308 */ /* 0x000ee20000001000 */
[----:B------:R-:W-:Y:S01]  /*3510*/  SHF.R.U32.HI R87, RZ, 0x3, R80 ;  /* 0x00000003ff577819 */ /* 0x000fe20000011650 */
[----:B-1----:R-:W-:Y:S01]  /*3520*/  FMUL R31, R34, R31 ;  /* 0x0000001f221f7220 */ /* 0x002fe20000400000 */
[----:B------:R-:W-:-:S02]  /*3530*/  LOP3.LUT R76, R28, 0x70, R75, 0x78, !PT ;  /* 0x000000701c4c7812 */ /* 0x000fc400078e784b */
[----:B------:R-:W-:Y:S01]  /*3540*/  LOP3.LUT R80, R80, 0x70, R87, 0x78, !PT ;  /* 0x0000007050507812 */ /* 0x000fe200078e7857 */
[----:B------:R-:W-:Y:S01]  /*3550*/  FMUL R75, R30, R31 ;  /* 0x0000001f1e4b7220 */ /* 0x000fe20000400000 */
[----:B------:R-:W-:Y:S01]  /*3560*/  F2FP.BF16.F32.PACK_AB R31, R27, R26 ;  /* 0x0000001a1b1f723e */ /* 0x000fe200000010ff */
[C---:B--2---:R-:W-:Y:S01]  /*3570*/  FMUL R82, R35.reuse, R82 ;  /* 0x0000005223527220 */ /* 0x044fe20000400000 */
[----:B------:R-:W-:Y:S02]  /*3580*/  F2FP.BF16.F32.PACK_AB R35, R35, R34 ;  /* 0x000000222323723e */ /* 0x000fe400000010ff */
[----:B------:R-:W-:Y:S01]  /*3590*/  F2FP.BF16.F32.PACK_AB R30, R73, R38 ;  /* 0x00000026491e723e */ /* 0x000fe200000010ff */
[----:B------:R-:W-:Y:S01]  /*35a0*/  FMUL R82, R67, R82 ;  /* 0x0000005243527220 */ /* 0x000fe20000400000 */
[----:B------:R-:W-:Y:S02]  /*35b0*/  F2FP.BF16.F32.PACK_AB R28, R21, R20 ;  /* 0x00000014151c723e */ /* 0x000fe400000010ff */
[C---:B------:R-:W-:Y:S01]  /*35c0*/  F2FP.BF16.F32.PACK_AB R34, R33.reuse, R32 ;  /* 0x000000202122723e */ /* 0x040fe200000010ff */
[----:B---3--:R-:W-:Y:S01]  /*35d0*/  FMUL R66, R33, R66 ;  /* 0x0000004221427220 */ /* 0x008fe20000400000 */
[----:B------:R-:W-:Y:S01]  /*35e0*/  F2FP.BF16.F32.PACK_AB R6, R65, R64 ;  /* 0x000000404106723e */ /* 0x000fe200000010ff */
[----:B------:R-:W-:Y:S01]  /*35f0*/  FMUL R64, R64, R29 ;  /* 0x0000001d40407220 */ /* 0x000fe20000400000 */
[----:B------:R-:W-:Y:S01]  /*3600*/  F2FP.BF16.F32.PACK_AB R29, R37, R36 ;  /* 0x00000024251d723e */ /* 0x000fe200000010ff */
[----:B------:R-:W-:Y:S01]  /*3610*/  FMUL R65, R65, R66 ;  /* 0x0000004241417220 */ /* 0x000fe20000400000 */
[----:B------:R-:W-:Y:S01]  /*3620*/  F2FP.BF16.F32.PACK_AB R33, R86, R83 ;  /* 0x000000535621723e */ /* 0x000fe200000010ff */
[----:B------:R1:W-:Y:S01]  /*3630*/  STS.128 [R77], R4 ;  /* 0x000000044d007388 */ /* 0x0003e20000000c00 */
[----:B------:R-:W-:-:S02]  /*3640*/  F2FP.BF16.F32.PACK_AB R32, R84, R81 ;  /* 0x000000515420723e */ /* 0x000fc400000010ff */
[----:B------:R-:W-:Y:S01]  /*3650*/  F2FP.BF16.F32.PACK_AB R15, R82, R75 ;  /* 0x0000004b520f723e */ /* 0x000fe200000010ff */
[----:B------:R2:W-:Y:S01]  /*3660*/  STS.128 [R85], R8 ;  /* 0x0000000855007388 */ /* 0x0005e20000000c00 */
[----:B------:R-:W-:Y:S02]  /*3670*/  F2FP.BF16.F32.PACK_AB R14, R65, R64 ;  /* 0x00000040410e723e */ /* 0x000fe400000010ff */
[----:B------:R-:W-:Y:S01]  /*3680*/  F2FP.BF16.F32.PACK_AB R13, R62, R63 ;  /* 0x0000003f3e0d723e */ /* 0x000fe200000010ff */
[----:B------:R3:W-:Y:S04]  /*3690*/  STS.128 [R80], R16 ;  /* 0x0000001050007388 */ /* 0x0007e80000000c00 */
[----:B------:R3:W-:Y:S04]  /*36a0*/  STS.128 [R78], R28 ;  /* 0x0000001c4e007388 */ /* 0x0007e80000000c00 */
[----:B------:R3:W-:Y:S01]  /*36b0*/  STS.128 [R76], R32 ;  /* 0x000000204c007388 */ /* 0x0007e20000000c00 */
[----:B------:R4:W-:Y:S06]  /*36c0*/  MEMBAR.ALL.CTA ;  /* 0x0000000000007992 */ /* 0x0009ec0000008000 */
[----:B----4-:R-:W4:Y:S01]  /*36d0*/  FENCE.VIEW.ASYNC.S ;  /* 0x00000000000073c6 */ /* 0x010f220000000000 */
[----:B-1----:R-:W-:-:S02]  /*36e0*/  F2FP.BF16.F32.PACK_AB R7, R41, R40 ;  /* 0x000000282907723e */ /* 0x002fc400000010ff */
[----:B------:R-:W-:Y:S02]  /*36f0*/  F2FP.BF16.F32.PACK_AB R6, R49, R48 ;  /* 0x000000303106723e */ /* 0x000fe400000010ff */
[----:B--2---:R-:W-:Y:S02]  /*3700*/  F2FP.BF16.F32.PACK_AB R11, R59, R58 ;  /* 0x0000003a3b0b723e */ /* 0x004fe400000010ff */
[----:B------:R-:W-:Y:S02]  /*3710*/  F2FP.BF16.F32.PACK_AB R10, R57, R56 ;  /* 0x00000038390a723e */ /* 0x000fe400000010ff */
[----:B------:R-:W-:Y:S02]  /*3720*/  F2FP.BF16.F32.PACK_AB R9, R55, R54 ;  /* 0x000000363709723e */ /* 0x000fe400000010ff */
[----:B------:R-:W-:Y:S02]  /*3730*/  F2FP.BF16.F32.PACK_AB R8, R53, R52 ;  /* 0x000000343508723e */ /* 0x000fe400000010ff */
[----:B------:R-:W-:-:S02]  /*3740*/  F2FP.BF16.F32.PACK_AB R5, R47, R46 ;  /* 0x0000002e2f05723e */ /* 0x000fc400000010ff */
[----:B------:R-:W-:Y:S02]  /*3750*/  F2FP.BF16.F32.PACK_AB R4, R45, R44 ;  /* 0x0000002c2d04723e */ /* 0x000fe400000010ff */
[----:B------:R-:W-:Y:S02]  /*3760*/  F2FP.BF16.F32.PACK_AB R41, R23, R22 ;  /* 0x000000161729723e */ /* 0x000fe400000010ff */
[----:B------:R-:W-:Y:S01]  /*3770*/  F2FP.BF16.F32.PACK_AB R40, R71, R72 ;  /* 0x000000484728723e */ /* 0x000fe200000010ff */
[----:B----4-:R-:W-:Y:S06]  /*3780*/  BAR.SYNC.DEFER_BLOCKING 0x1, 0x80 ;  /* 0x0042000000007b1d */ /* 0x010fec0000010000 */
[----:B---3--:R-:W-:Y:S05]  /*3790*/  BRA.U !UP4, `(.L_x_24) ;  /* 0x000000010c187547 */ /* 0x008fea000b800000 */
[----:B------:R-:W-:Y:S02]  /*37a0*/  ULEA UR4, UR32, UR20, 0xd ;  /* 0x0000001420047291 */ /* 0x000fe4000f8e68ff */
[----:B------:R-:W-:Y:S02]  /*37b0*/  ULEA UR5, UR26, UR5, 0x7 ;  /* 0x000000051a057291 */ /* 0x000fe4000f8e38ff */
[----:B------:R-:W-:-:S09]  /*37c0*/  UIADD3 UR4, UPT, UPT, UR4, 0x4400, URZ ;  /* 0x0000440004047890 */ /* 0x000fd2000fffe0ff */
[----:B------:R1:W-:Y:S01]  /*37d0*/  UTMASTG.2D [UR4], [UR30], desc[URZ] ;  /* 0x0000ff041e0073b5 */ /* 0x0003e20008009000 */
[----:B------:R0:W-:Y:S01]  /*37e0*/  UTMACMDFLUSH ;  /* 0x00000000000079b7 */ /* 0x0001e20000000000 */
[----:B-1----:R-:W-:-:S04]  /*37f0*/  DEPBAR.LE SB0, 0x3 ;  /* 0x000080c00000791a */ /* 0x002fc80000000000 */
.L_x_24:
[----:B------:R-:W-:Y:S01]  /*3800*/  BAR.SYNC.DEFER_BLOCKING 0x1, 0x80 ;  /* 0x0042000000007b1d */ /* 0x000fe20000010000 */
[----:B------:R-:W-:-:S05]  /*3810*/  UPLOP3.LUT UP0, UPT, UPT, UPT, UP1, 0x80, 0x8 ;  /* 0x000000000008789c */ /* 0x000fca0003f0f010 */
[----:B------:R1:W-:Y:S04]  /*3820*/  STS.128 [R74], R40 ;  /* 0x000000284a007388 */ /* 0x0003e80000000c00 */
[----:B------:R1:W-:Y:S04]  /*3830*/  STS.128 [R51], R4 ;  /* 0x0000000433007388 */ /* 0x0003e80000000c00 */
[----:B------:R1:W-:Y:S04]  /*3840*/  STS.128 [R50], R8 ;  /* 0x0000000832007388 */ /* 0x0003e80000000c00 */
[----:B------:R1:W-:Y:S01]  /*3850*/  STS.128 [R39], R12 ;  /* 0x0000000c27007388 */ /* 0x0003e20000000c00 */
[----:B------:R2:W-:Y:S06]  /*3860*/  MEMBAR.ALL.CTA ;  /* 0x0000000000007992 */ /* 0x0005ec0000008000 */
[----:B--2---:R-:W2:Y:S02]  /*3870*/  FENCE.VIEW.ASYNC.S ;  /* 0x00000000000073c6 */ /* 0x004ea40000000000 */
[----:B--2---:R-:W-:Y:S06]  /*3880*/  BAR.SYNC.DEFER_BLOCKING 0x1, 0x80 ;  /* 0x0042000000007b1d */ /* 0x004fec0000010000 */
[----:B------:R-:W-:Y:S05]  /*3890*/  BRA.U !UP4, `(.L_x_25) ;  /* 0x000000010c207547 */ /* 0x000fea000b800000 */
[----:B------:R-:W-:Y:S02]  /*38a0*/  USHF.L.U32 UR27, UR27, 0xc, URZ ;  /* 0x0000000c1b1b7899 */ /* 0x000fe400080006ff */
[----:B------:R-:W-:Y:S02]  /*38b0*/  ULEA UR5, UR26, UR32, 0x2 ;  /* 0x000000201a057291 */ /* 0x000fe4000f8e10ff */
[----:B------:R-:W-:Y:S02]  /*38c0*/  UIADD3 UR4, UPT, UPT, UR7, UR27, UR27 ;  /* 0x0000001b07047290 */ /* 0x000fe4000fffe01b */
[----:B------:R-:W-:Y:S02]  /*38d0*/  USHF.L.U32 UR5, UR5, 0x4, URZ ;  /* 0x0000000405057899 */ /* 0x000fe400080006ff */
[----:B------:R-:W-:-:S09]  /*38e0*/  UIADD3 UR4, UPT, UPT, UR4, 0x400, URZ ;  /* 0x0000040004047890 */ /* 0x000fd2000fffe0ff */
[----:B------:R2:W-:Y:S01]  /*38f0*/  UTMASTG.2D [UR4], [UR28], desc[URZ] ;  /* 0x0000ff041c0073b5 */ /* 0x0005e20008009000 */
[----:B------:R0:W-:Y:S01]  /*3900*/  UTMACMDFLUSH ;  /* 0x00000000000079b7 */ /* 0x0001e20000000000 */
[----:B--2---:R-:W-:-:S04]  /*3910*/  DEPBAR.LE SB0, 0x1 ;  /* 0x000080400000791a */ /* 0x004fc80000000000 */
.L_x_25:
[----:B------:R-:W-:Y:S01]  /*3920*/  BAR.SYNC.DEFER_BLOCKING 0x1, 0x80 ;  /* 0x0042000000007b1d */ /* 0x000fe20000010000 */
[----:B------:R-:W-:-:S05]  /*3930*/  UPLOP3.LUT UP1, UPT, UPT, UPT, UPT, 0x40, 0x4 ;  /* 0x000000000004789c */ /* 0x000fca0003f2e870 */
[----:B------:R-:W-:Y:S01]  /*3940*/  UMOV UR32, 0x2 ;  /* 0x0000000200207882 */ /* 0x000fe20000000000 */
[----:B------:R-:W-:Y:S05]  /*3950*/  BRA.U UP0, `(.L_x_26) ;  /* 0xffffffe500d47547 */ /* 0x000fea000b83ffff */
[----:B------:R-:W2:Y:S01]  /*3960*/  LDCU UR20, c[0x0][0x370] ;  /* 0x00006e00ff1477ac */ /* 0x000ea20008000800 */
[----:B------:R-:W2:Y:S01]  /*3970*/  LDCU UR17, c[0x0][0x374] ;  /* 0x00006e80ff1177ac */ /* 0x000ea20008000800 */
[----:B------:R-:W3:Y:S01]  /*3980*/  LDCU UR6, c[0x0][0x378] ;  /* 0x00006f00ff0677ac */ /* 0x000ee20008000800 */
[----:B------:R-:W4:Y:S01]  /*3990*/  LDCU.64 UR4, c[0x0][0x6c0] ;  /* 0x0000d800ff0477ac */ /* 0x000f220008000a00 */
[----:B------:R-:W-:Y:S01]  /*39a0*/  ELECT P0, URZ, PT ;  /* 0x0000000000ff782f */ /* 0x000fe20003800000 */
[----:B------:R-:W-:Y:S02]  /*39b0*/  ULEA UR7, UR10, UR7, 0x3 ;  /* 0x000000070a077291 */ /* 0x000fe4000f8e18ff */
[----:B------:R-:W-:Y:S02]  /*39c0*/  UIADD3 UR10, UPT, UPT, UR10, 0x1, URZ ;  /* 0x000000010a0a7890 */ /* 0x000fe4000fffe0ff */
[----:B--2---:R-:W-:Y:S02]  /*39d0*/  UIMAD UR17, UR20, UR17, URZ ;  /* 0x00000011141172a4 */ /* 0x004fe4000f8e02ff */
[----:B------:R-:W-:-:S02]  /*39e0*/  UISETP.NE.AND UP0, UPT, UR10, 0x2, UPT ;  /* 0x000000020a00788c */ /* 0x000fc4000bf05270 */
[----:B---3--:R-:W-:Y:S02]  /*39f0*/  UIMAD UR12, UR17, UR6, UR12 ;  /* 0x00000006110c72a4 */ /* 0x008fe4000f8e020c */
[----:B------:R-:W-:Y:S02]  /*3a00*/  USEL UR10, UR10, URZ, UP0 ;  /* 0x000000ff0a0a7287 */ /* 0x000fe40008000000 */
[----:B------:R-:W-:Y:S01]  /*3a10*/  @P0 IMAD.MOV.U32 R0, RZ, RZ, 0x1 ;  /* 0x00000001ff000424 */ /* 0x000fe200078e00ff */
[----:B----4-:R-:W-:Y:S01]  /*3a20*/  UIMAD.WIDE.U32 UR24, UR12, UR5, URZ ;  /* 0x000000050c1872a5 */ /* 0x010fe2000f8e00ff */
[----:B------:R-:W2:Y:S02]  /*3a30*/  LDCU UR5, c[0x0][0x6d0] ;  /* 0x0000da00ff0577ac */ /* 0x000ea40008000800 */
[----:B------:R5:W-:Y:S01]  /*3a40*/  @P0 SYNCS.ARRIVE.TRANS64.ART0 RZ, [UR7+0x50], R0 ;  /* 0x00005000ffff09a7 */ /* 0x000be20008500007 */
[----:B------:R-:W-:-:S03]  /*3a50*/  UIADD3 UR11, UPT, UPT, UR11, 0x1, URZ ;  /* 0x000000010b0b7890 */ /* 0x000fc6000fffe0ff */
[----:B------:R-:W-:Y:S02]  /*3a60*/  UMOV UR17, UR25 ;  /* 0x0000001900117c82 */ /* 0x000fe40008000000 */
[----:B------:R-:W-:-:S04]  /*3a70*/  UIADD3 UR6, UPT, UPT, UR12, -UR17, URZ ;  /* 0x800000110c067290 */ /* 0x000fc8000fffe0ff */
[----:B------:R-:W-:-:S04]  /*3a80*/  USHF.R.U32.HI UR6, URZ, UR23, UR6 ;  /* 0x00000017ff067299 */ /* 0x000fc80008011606 */
[----:B------:R-:W-:-:S04]  /*3a90*/  UIADD3 UR17, UPT, UPT, UR17, UR6, URZ ;  /* 0x0000000611117290 */ /* 0x000fc8000fffe0ff */
[----:B------:R-:W-:-:S04]  /*3aa0*/  USHF.R.U32.HI UR17, URZ, UR22, UR17 ;  /* 0x00000016ff117299 */ /* 0x000fc80008011611 */
[----:B------:R-:W-:-:S04]  /*3ab0*/  UIADD3 UR17, UPT, UPT, -UR17, URZ, URZ ;  /* 0x000000ff11117290 */ /* 0x000fc8000fffe1ff */
[----:B------:R-:W-:-:S04]  /*3ac0*/  UIMAD UR17, UR4, UR17, UR12 ;  /* 0x00000011041172a4 */ /* 0x000fc8000f8e020c */
[----:B--2---:R-:W-:Y:S01]  /*3ad0*/  UIMAD.WIDE.U32 UR24, UR17, UR5, URZ ;  /* 0x00000005111872a5 */ /* 0x004fe2000f8e00ff */
[----:B------:R-:W2:Y:S03]  /*3ae0*/  LDCU.64 UR4, c[0x0][0x6d8] ;  /* 0x0000db00ff0477ac */ /* 0x000ea60008000a00 */
[----:B------:R-:W-:-:S04]  /*3af0*/  UIADD3 UR6, UPT, UPT, UR17, -UR25, URZ ;  /* 0x8000001911067290 */ /* 0x000fc8000fffe0ff */
[----:B------:R-:W-:-:S04]  /*3b00*/  USHF.R.U32.HI UR6, URZ, UR21, UR6 ;  /* 0x00000015ff067299 */ /* 0x000fc80008011606 */
[----:B------:R-:W-:-:S04]  /*3b10*/  UIADD3 UR6, UPT, UPT, UR25, UR6, URZ ;  /* 0x0000000619067290 */ /* 0x000fc8000fffe0ff */
[----:B------:R-:W-:-:S04]  /*3b20*/  USHF.R.U32.HI UR6, URZ, UR15, UR6 ;  /* 0x0000000fff067299 */ /* 0x000fc80008011606 */
[----:B--2---:R-:W-:-:S04]  /*3b30*/  UIMAD.WIDE.U32 UR24, UR6, UR5, URZ ;  /* 0x00000005061872a5 */ /* 0x004fc8000f8e00ff */
[----:B------:R-:W-:-:S04]  /*3b40*/  UIADD3 UR5, UPT, UPT, UR6, -UR25, URZ ;  /* 0x8000001906057290 */ /* 0x000fc8000fffe0ff */
[----:B------:R-:W-:-:S04]  /*3b50*/  USHF.R.U32.HI UR5, URZ, UR14, UR5 ;  /* 0x0000000eff057299 */ /* 0x000fc80008011605 */
[----:B------:R-:W-:-:S04]  /*3b60*/  UIADD3 UR20, UPT, UPT, UR25, UR5, URZ ;  /* 0x0000000519147290 */ /* 0x000fc8000fffe0ff */
[----:B------:R-:W-:-:S03]  /*3b70*/  USHF.R.U32.HI UR20, URZ, UR13, UR20 ;  /* 0x0000000dff147299 */ /* 0x000fc60008011614 */
[----:B------:R-:W2:Y:S01]  /*3b80*/  LDCU UR5, c[0x0][0x6cc] ;  /* 0x0000d980ff0577ac */ /* 0x000ea20008000800 */
[----:B------:R-:W-:-:S04]  /*3b90*/  UIADD3 UR20, UPT, UPT, -UR20, URZ, URZ ;  /* 0x000000ff14147290 */ /* 0x000fc8000fffe1ff */
[----:B------:R-:W-:Y:S02]  /*3ba0*/  UIMAD UR26, UR4, UR20, UR6 ;  /* 0x00000014041a72a4 */ /* 0x000fe4000f8e0206 */
[----:B------:R-:W-:Y:S02]  /*3bb0*/  USEL UR4, URZ, 0x1, UP0 ;  /* 0x00000001ff047887 */ /* 0x000fe40008000000 */
[----:B------:R-:W-:Y:S02]  /*3bc0*/  UISETP.GE.AND UP0, UPT, UR12, 0x400, UPT ;  /* 0x000004000c00788c */ /* 0x000fe4000bf06270 */
[----:B------:R-:W-:Y:S02]  /*3bd0*/  UIADD3 UR6, UPT, UPT, -UR6, URZ, URZ ;  /* 0x000000ff06067290 */ /* 0x000fe4000fffe1ff */
[----:B------:R-:W-:Y:S02]  /*3be0*/  LOP3.LUT R70, R70, UR4, RZ, 0x3c, !PT ;  /* 0x0000000446467c12 */ /* 0x000fe4000f8e3cff */
[----:B--2---:R-:W-:-:S03]  /*3bf0*/  UIMAD UR6, UR5, UR6, UR17 ;  /* 0x00000006050672a4 */ /* 0x004fc6000f8e0211 */
[----:B-----5:R-:W-:Y:S09]  /*3c00*/  BRA.U !UP0, `(.L_x_27) ;  /* 0xffffffe1088c7547 */ /* 0x020ff2000b83ffff */
.L_x_22:
[----:B------:R-:W-:Y:S05]  /*3c10*/  BRA.U !UP4, `(.L_x_28) ;  /* 0x000000010c187547 */ /* 0x000fea000b800000 */
[----:B------:R-:W-:Y:S01]  /*3c20*/  ELECT P0, URZ, PT ;  /* 0x0000000000ff782f */ /* 0x000fe20003800000 */
[----:B------:R-:W-:Y:S01]  /*3c30*/  HFMA2 R0, -RZ, RZ, 0, 5.9604644775390625e-08 ;  /* 0x00000001ff007431 */ /* 0x000fe200000001ff */
[----:B------:R-:W-:Y:S01]  /*3c40*/  UMOV UR4, 0x40 ;  /* 0x0000004000047882 */ /* 0x000fe20000000000 */
[----:B------:R-:W-:Y:S01]  /*3c50*/  UVIRTCOUNT.DEALLOC.SMPOOL 0x80 ;  /* 0x000000800000784c */ /* 0x000fe20000000000 */
[----:B------:R-:W-:-:S09]  /*3c60*/  ULEA UR4, UR9, UR4, 0x18 ;  /* 0x0000000409047291 */ /* 0x000fd2000f8ec0ff */
[----:B------:R2:W-:Y:S03]  /*3c70*/  @P0 STS.U8 [UR4], R0 ;  /* 0x00000000ff000988 */ /* 0x0005e60008000004 */
.L_x_28:
[----:B------:R-:W-:Y:S06]  /*3c80*/  BAR.SYNC.DEFER_BLOCKING 0x1, 0x80 ;  /* 0x0042000000007b1d */ /* 0x000fec0000010000 */
[----:B------:R-:W-:Y:S05]  /*3c90*/  BRA.U !UP4, `(.L_x_29) ;  /* 0x000000010c9c7547 */ /* 0x000fea000b800000 */
[----:B------:R-:W-:Y:S01]  /*3ca0*/  NOP ;  /* 0x0000000000007918 */ /* 0x000fe20000000000 */
[----:B------:R-:W-:Y:S01]  /*3cb0*/  UMOV UR4, 0x50 ;  /* 0x0000005000047882 */ /* 0x000fe20000000000 */
[----:B------:R-:W-:Y:S02]  /*3cc0*/  ULOP3.LUT UR8, UR16, 0xffff, URZ, 0xc0, !UPT ;  /* 0x0000ffff10087892 */ /* 0x000fe4000f8ec0ff */
[----:B------:R-:W-:Y:S02]  /*3cd0*/  ULEA UR9, UR9, UR4, 0x18 ;  /* 0x0000000409097291 */ /* 0x000fe4000f8ec0ff */
[----:B------:R-:W-:Y:S01]  /*3ce0*/  USHF.R.U32.HI UR8, URZ, 0x5, UR8 ;  /* 0x00000005ff087899 */ /* 0x000fe20008011608 */
[----:B------:R-:W-:Y:S01]  /*3cf0*/  UMOV UR5, 0xffff ;  /* 0x0000ffff00057882 */ /* 0x000fe20000000000 */
[----:B------:R-:W-:Y:S02]  /*3d00*/  UMOV UR4, 0x1 ;  /* 0x0000000100047882 */ /* 0x000fe40000000000 */
[----:B------:R-:W-:-:S02]  /*3d10*/  UIADD3 UR7, UPT, UPT, UR8, 0x10, URZ ;  /* 0x0000001008077890 */ /* 0x000fc4000fffe0ff */
[----:B------:R-:W-:Y:S01]  /*3d20*/  USHF.L.U32 UR5, UR5, UR8, URZ ;  /* 0x0000000805057299 */ /* 0x000fe200080006ff */
[----:B--2---:R-:W2:Y:S01]  /*3d30*/  LDS R0, [UR9] ;  /* 0x00000009ff007984 */ /* 0x004ea20008000800 */
[----:B------:R-:W-:-:S04]  /*3d40*/  USHF.L.U32 UR7, UR4, UR7, URZ ;  /* 0x0000000704077299 */ /* 0x000fc800080006ff */
[----:B------:R-:W-:-:S04]  /*3d50*/  ULOP3.LUT UR7, UR7, UR5, URZ, 0xfc, !UPT ;  /* 0x0000000507077292 */ /* 0x000fc8000f8efcff */
[----:B------:R-:W-:Y:S01]  /*3d60*/  ULOP3.LUT UR5, UR7, 0xffff, URZ, 0xc0, !UPT ;  /* 0x0000ffff07057892 */ /* 0x000fe2000f8ec0ff */
[----:B--2---:R-:W-:-:S13]  /*3d70*/  R2UR UR6, R0 ;  /* 0x00000000000672ca */ /* 0x004fda00000e0000 */
[----:B------:R-:W-:-:S04]  /*3d80*/  ULOP3.LUT UR4, UR7, 0xffff, UR6, 0x80, !UPT ;  /* 0x0000ffff07047892 */ /* 0x000fc8000f8e8006 */
[----:B------:R-:W-:-:S09]  /*3d90*/  UISETP.NE.AND UP0, UPT, UR4, UR5, UPT ;  /* 0x000000050400728c */ /* 0x000fd2000bf05270 */
[----:B------:R-:W-:Y:S05]  /*3da0*/  BRA.U UP0, `(.L_x_30) ;  /* 0x00000001004c7547 */ /* 0x000fea000b800000 */
[----:B------:R-:W-:Y:S02]  /*3db0*/  USHF.R.U32.HI UR4, URZ, 0x10, UR7 ;  /* 0x00000010ff047899 */ /* 0x000fe40008011607 */
[----:B------:R-:W-:-:S04]  /*3dc0*/  USHF.R.U32.HI UR5, URZ, 0x10, UR6 ;  /* 0x00000010ff057899 */ /* 0x000fc80008011606 */
[----:B------:R-:W-:-:S04]  /*3dd0*/  ULOP3.LUT UR5, UR5, UR4, URZ, 0xc0, !UPT ;  /* 0x0000000405057292 */ /* 0x000fc8000f8ec0ff */
[----:B------:R-:W-:-:S09]  /*3de0*/  UISETP.NE.AND UP0, UPT, UR5, UR4, UPT ;  /* 0x000000040500728c */ /* 0x000fd2000bf05270 */
[----:B------:R-:W-:Y:S05]  /*3df0*/  BRA.U UP0, `(.L_x_31) ;  /* 0x00000001002c7547 */ /* 0x000fea000b800000 */
[----:B------:R-:W2:Y:S01]  /*3e00*/  S2R R2, SR_LANEID ;  /* 0x0000000000027919 */ /* 0x000ea20000000000 */
[----:B------:R-:W-:Y:S01]  /*3e10*/  ULOP3.LUT UR7, URZ, UR7, URZ, 0x33, !UPT ;  /* 0x00000007ff077292 */ /* 0x000fe2000f8e33ff */
[----:B------:R-:W-:Y:S02]  /*3e20*/  VOTEU.ANY UR5, UPT, PT ;  /* 0x0000000000057886 */ /* 0x000fe400038e0100 */
[----:B------:R-:W-:-:S03]  /*3e30*/  UFLO.U32 UR5, UR5 ;  /* 0x00000005000572bd */ /* 0x000fc600080e0000 */
[----:B------:R-:W-:-:S04]  /*3e40*/  IMAD.U32 R0, RZ, RZ, UR7 ;  /* 0x00000007ff007e24 */ /* 0x000fc8000f8e00ff */
[----:B------:R-:W5:Y:S02]  /*3e50*/  REDUX UR4, R0 ;  /* 0x00000000000473c4 */ /* 0x000f640000000000 */
[----:B------:R1:W-:Y:S01]  /*3e60*/  UTCATOMSWS.AND URZ, UR7 ;  /* 0x0000000700ff79e3 */ /* 0x0003e20008000000 */
[----:B--2---:R-:W-:Y:S02]  /*3e70*/  ISETP.EQ.U32.AND P0, PT, R2, UR5, PT ;  /* 0x0000000502007c0c */ /* 0x004fe4000bf02070 */
[----:B-----5:R-:W-:-:S11]  /*3e80*/  MOV R2, UR4 ;  /* 0x0000000400027c02 */ /* 0x020fd60008000f00 */
[----:B------:R1:W-:Y:S01]  /*3e90*/  @P0 ATOMS.AND RZ, [UR9], R2 ;  /* 0x00000002ffff098c */ /* 0x0003e2000a800009 */
[----:B------:R-:W-:Y:S05]  /*3ea0*/  BRA `(.L_x_32) ;  /* 0x0000000000147947 */ /* 0x000fea0003800000 */
.L_x_31:
[----:B------:R-:W-:Y:S02]  /*3eb0*/  MOV R2, 0x3ed0 ;  /* 0x00003ed000027802 */ /* 0x000fe40000000f00 */
[----:B-1-34-:R-:W-:Y:S05]  /*3ec0*/  CALL.REL.NOINC `($__internal_0_$__cuda_sm10x_tcgen05_guardrail_trap_col_being_dealloced_not_returned_by_alloc) ;  /* 0x0000000000cc7944 */ /* 0x01afea0003c00000 */
[----:B------:R-:W-:Y:S05]  /*3ed0*/  BRA `(.L_x_32) ;  /* 0x0000000000087947 */ /* 0x000fea0003800000 */
.L_x_30:
[----:B------:R-:W-:Y:S02]  /*3ee0*/  MOV R2, 0x3f00 ;  /* 0x00003f0000027802 */ /* 0x000fe40000000f00 */
[----:B-1-34-:R-:W-:Y:S05]  /*3ef0*/  CALL.REL.NOINC `($__internal_2_$__cuda_sm10x_tcgen05_guardrail_trap_unallocated_columns_being_dealloced) ;  /* 0x0000000000d87944 */ /* 0x01afea0003c00000 */
.L_x_32:
[----:B------:R-:W-:Y:S01]  /*3f00*/  NOP ;  /* 0x0000000000007918 */ /* 0x000fe20000000000 */
.L_x_29:
[----:B------:R-:W-:-:S04]  /*3f10*/  DEPBAR.LE SB0, 0x0 ;  /* 0x000080000000791a */ /* 0x000fc80000000000 */
[----:B------:R-:W-:-:S04]  /*3f20*/  DEPBAR.LE SB0, 0x0 ;  /* 0x000080000000791a */ /* 0x000fc80000000000 */
[----:B-1----:R-:W-:Y:S05]  /*3f30*/  EXIT ;  /* 0x000000000000794d */ /* 0x002fea0003800000 */
.L_x_5:
[----:B------:R-:W-:Y:S02]  /*3f40*/  MOV R4, UR11 ;  /* 0x0000000b00047c02 */ /* 0x000fe40008000f00 */
[----:B------:R-:W-:Y:S02]  /*3f50*/  MOV R5, UR11 ;  /* 0x0000000b00057c02 */ /* 0x000fe40008000f00 */
[----:B------:R-:W-:-:S07]  /*3f60*/  MOV R0, UR25 ;  /* 0x0000001900007c02 */ /* 0x000fce0008000f00 */
.L_x_33:
[----:B-1----:R1:W2:Y:S02]  /*3f70*/  SYNCS.PHASECHK.TRANS64.TRYWAIT P0, [R0+URZ+0x20], R5 ;  /* 0x00002005000075a7 */ /* 0x0022a400080011ff */
[----:B--2---:R-:W-:Y:S05]  /*3f80*/  @!P0 NANOSLEEP.SYNCS 0x989680 ;  /* 0x009896800000895d */ /* 0x004fea0003900000 */
[----:B------:R-:W2:Y:S02]  /*3f90*/  @!P0 SYNCS.PHASECHK.TRANS64 P0, [R0+URZ+0x20], R5 ;  /* 0x00002005000085a7 */ /* 0x000ea400080010ff */
[----:B--2---:R-:W-:Y:S05]  /*3fa0*/  @!P0 BRA `(.L_x_33) ;  /* 0xfffffffc00f08947 */ /* 0x004fea000383ffff */
[----:B------:R-:W-:Y:S05]  /*3fb0*/  BRA `(.L_x_4) ;  /* 0xffffffc800687947 */ /* 0x000fea000383ffff */
.L_x_8:
[----:B------:R-:W-:Y:S02]  /*3fc0*/  MOV R2, UR6 ;  /* 0x0000000600027c02 */ /* 0x000fe40008000f00 */
[----:B------:R-:W-:Y:S02]  /*3fd0*/  MOV R3, UR6 ;  /* 0x0000000600037c02 */ /* 0x000fe40008000f00 */
[----:B------:R-:W-:-:S07]  /*3fe0*/  MOV R0, UR4 ;  /* 0x0000000400007c02 */ /* 0x000fce0008000f00 */
.L_x_34:
[----:B-1----:R1:W2:Y:S02]  /*3ff0*/  SYNCS.PHASECHK.TRANS64.TRYWAIT P0, [R0+URZ+0x20], R3 ;  /* 0x00002003000075a7 */ /* 0x0022a400080011ff */
[----:B--2---:R-:W-:Y:S05]  /*4000*/  @!P0 NANOSLEEP.SYNCS 0x989680 ;  /* 0x009896800000895d */ /* 0x004fea0003900000 */
[----:B------:R-:W2:Y:S02]  /*4010*/  @!P0 SYNCS.PHASECHK.TRANS64 P0, [R0+URZ+0x20], R3 ;  /* 0x00002003000085a7 */ /* 0x000ea400080010ff */
[----:B--2---:R-:W-:Y:S05]  /*4020*/  @!P0 BRA `(.L_x_34) ;  /* 0xfffffffc00f08947 */ /* 0x004fea000383ffff */
[----:B------:R-:W-:Y:S05]  /*4030*/  BRA `(.L_x_35) ;  /* 0xffffffcc005c7947 */ /* 0x000fea000383ffff */
.L_x_11:
[----:B------:R-:W-:Y:S02]  /*4040*/  MOV R0, UR18 ;  /* 0x0000001200007c02 */ /* 0x000fe40008000f00 */
[----:B------:R-:W-:-:S07]  /*4050*/  MOV R3, R2 ;  /* 0x0000000200037202 */ /* 0x000fce0000000f00 */
.L_x_36:
[----:B-1----:R1:W2:Y:S02]  /*4060*/  SYNCS.PHASECHK.TRANS64.TRYWAIT P0, [R0+URZ+0x50], R3 ;  /* 0x00005003000075a7 */ /* 0x0022a400080011ff */
[----:B--2---:R-:W-:Y:S05]  /*4070*/  @!P0 NANOSLEEP.SYNCS 0x989680 ;  /* 0x009896800000895d */ /* 0x004fea0003900000 */
[----:B------:R-:W2:Y:S02]  /*4080*/  @!P0 SYNCS.PHASECHK.TRANS64 P0, [R0+URZ+0x50], R3 ;  /* 0x00005003000085a7 */ /* 0x000ea400080010ff */
[----:B--2---:R-:W-:Y:S05]  /*4090*/  @!P0 BRA `(.L_x_36) ;  /* 0xfffffffc00f08947 */ /* 0x004fea000383ffff */
[----:B------:R-:W-:Y:S05]  /*40a0*/  BRA `(.L_x_37) ;  /* 0xffffffd000a07947 */ /* 0x000fea000383ffff */
.L_x_13:
[----:B------:R-:W-:Y:S02]  /*40b0*/  MOV R2, UR27 ;  /* 0x0000001b00027c02 */ /* 0x000fe40008000f00 */
[----:B------:R-:W-:Y:S02]  /*40c0*/  MOV R3, UR27 ;  /* 0x0000001b00037c02 */ /* 0x000fe40008000f00 */
[----:B------:R-:W-:Y:S07]  /*40d0*/  MOV R0, UR17 ;  /* 0x0000001100007c02 */ /* 0x000fee0008000f00 */
.L_x_38:
[----:B-1----:R1:W2:Y:S02]  /*40e0*/  SYNCS.PHASECHK.TRANS64.TRYWAIT P1, [R0+URZ], R3 ;  /* 0x00000003000075a7 */ /* 0x0022a400080211ff */
[----:B--2---:R-:W-:Y:S05]  /*40f0*/  @!P1 NANOSLEEP.SYNCS 0x989680 ;  /* 0x009896800000995d */ /* 0x004fea0003900000 */
[----:B------:R-:W2:Y:S02]  /*4100*/  @!P1 SYNCS.PHASECHK.TRANS64 P1, [R0+URZ], R3 ;  /* 0x00000003000095a7 */ /* 0x000ea400080210ff */
[----:B--2---:R-:W-:Y:S05]  /*4110*/  @!P1 BRA `(.L_x_38) ;  /* 0xfffffffc00f09947 */ /* 0x004fea000383ffff */
[----:B------:R-:W-:Y:S05]  /*4120*/  BRA `(.L_x_12) ;  /* 0xffffffd400147947 */ /* 0x000fea000383ffff */
.L_x_16:
[----:B------:R-:W-:-:S07]  /*4130*/  MOV R3, R2 ;  /* 0x0000000200037202 */ /* 0x000fce0000000f00 */
.L_x_39:
[----:B-1----:R1:W2:Y:S02]  /*4140*/  SYNCS.PHASECHK.TRANS64.TRYWAIT P0, [R0+URZ+0x50], R3 ;  /* 0x00005003000075a7 */ /* 0x0022a400080011ff */
[----:B--2---:R-:W-:Y:S05]  /*4150*/  @!P0 NANOSLEEP.SYNCS 0x989680 ;  /* 0x009896800000895d */ /* 0x004fea0003900000 */
[----:B------:R-:W2:Y:S02]  /*4160*/  @!P0 SYNCS.PHASECHK.TRANS64 P0, [R0+URZ+0x50], R3 ;  /* 0x00005003000085a7 */ /* 0x000ea400080010ff */
[----:B--2---:R-:W-:Y:S05]  /*4170*/  @!P0 BRA `(.L_x_39) ;  /* 0xfffffffc00f08947 */ /* 0x004fea000383ffff */
[----:B------:R-:W-:Y:S05]  /*4180*/  BRA `(.L_x_9) ;  /* 0xffffffd400c47947 */ /* 0x000fea000383ffff */
.L_x_23:
[----:B------:R-:W-:Y:S02]  /*4190*/  MOV R0, UR5 ;  /* 0x0000000500007c02 */ /* 0x000fe40008000f00 */
[----:B------:R-:W-:-:S07]  /*41a0*/  MOV R3, R2 ;  /* 0x0000000200037202 */ /* 0x000fce0000000f00 */
.L_x_40:
[----:B-1----:R1:W2:Y:S02]  /*41b0*/  SYNCS.PHASECHK.TRANS64.TRYWAIT P0, [R0+URZ+0x40], R3 ;  /* 0x00004003000075a7 */ /* 0x0022a400080011ff */
[----:B--2---:R-:W-:Y:S05]  /*41c0*/  @!P0 NANOSLEEP.SYNCS 0x989680 ;  /* 0x009896800000895d */ /* 0x004fea0003900000 */
[----:B------:R-:W2:Y:S02]  /*41d0*/  @!P0 SYNCS.PHASECHK.TRANS64 P0, [R0+URZ+0x40], R3 ;  /* 0x00004003000085a7 */ /* 0x000ea400080010ff */
[----:B--2---:R-:W-:Y:S05]  /*41e0*/  @!P0 BRA `(.L_x_40) ;  /* 0xfffffffc00f08947 */ /* 0x004fea000383ffff */
[----:B------:R-:W-:Y:S05]  /*41f0*/  BRA `(.L_x_41) ;  /* 0xffffffdc00707947 */ /* 0x000fea000383ffff */
        .weak           $__internal_0_$__cuda_sm10x_tcgen05_guardrail_trap_col_being_dealloced_not_returned_by_alloc
        .type           $__internal_0_$__cuda_sm10x_tcgen05_guardrail_trap_col_being_dealloced_not_returned_by_alloc,@function
        .size           $__internal_0_$__cuda_sm10x_tcgen05_guardrail_trap_col_being_dealloced_not_returned_by_alloc,($__internal_1_$__cuda_sm10x_tcgen05_guardrail_trap_phase_invalid_during_alloc - $__internal_0_$__cuda_sm10x_tcgen05_guardrail_trap_col_being_dealloced_not_returned_by_alloc)
$__internal_0_$__cuda_sm10x_tcgen05_guardrail_trap_col_being_dealloced_not_returned_by_alloc:
[----:B------:R-:W-:Y:S05]  /*4200*/  BPT.TRAP 0x1 ;  /* 0x000000040000795c */ /* 0x000fea0000300000 */
[----:B------:R-:W-:-:S04]  /*4210*/  HFMA2 R3, -RZ, RZ, 0, 0 ;  /* 0x00000000ff037431 */ /* 0x000fc800000001ff */
[----:B------:R-:W-:Y:S05]  /*4220*/  RET.REL.NODEC R2 `(kernel_cutlass_kernel_cudnngemm_swigludense_blockscaled_gemm_persistent_swiglu_interleaved_quantSm100BlockScaledPersistentDenseGemmKernel_object_at__TiledMMA_ThrLayoutVMNK11110000_Permuta_0) ;  /* 0xffffffbc02747950 */ /* 0x000fea0003c3ffff */
        .weak           $__internal_1_$__cuda_sm10x_tcgen05_guardrail_trap_phase_invalid_during_alloc
        .type           $__internal_1_$__cuda_sm10x_tcgen05_guardrail_trap_phase_invalid_during_alloc,@function
        .size           $__internal_1_$__cuda_sm10x_tcgen05_guardrail_trap_phase_invalid_during_alloc,($__internal_2_$__cuda_sm10x_tcgen05_guardrail_trap_unallocated_columns_being_dealloced - $__internal_1_$__cuda_sm10x_tcgen05_guardrail_trap_phase_invalid_during_alloc)
$__internal_1_$__cuda_sm10x_tcgen05_guardrail_trap_phase_invalid_during_alloc:
[----:B------:R-:W-:Y:S05]  /*4230*/  BPT.TRAP 0x1 ;  /* 0x000000040000795c */ /* 0x000fea0000300000 */
[----:B------:R-:W-:-:S04]  /*4240*/  MOV R3, 0x0 ;  /* 0x0000000000037802 */ /* 0x000fc80000000f00 */
[----:B------:R-:W-:Y:S05]  /*4250*/  RET.REL.NODEC R2 `(kernel_cutlass_kernel_cudnngemm_swigludense_blockscaled_gemm_persistent_swiglu_interleaved_quantSm100BlockScaledPersistentDenseGemmKernel_object_at__TiledMMA_ThrLayoutVMNK11110000_Permuta_0) ;  /* 0xffffffbc02687950 */ /* 0x000fea0003c3ffff */
        .weak           $__internal_2_$__cuda_sm10x_tcgen05_guardrail_trap_unallocated_columns_being_dealloced
        .type           $__internal_2_$__cuda_sm10x_tcgen05_guardrail_trap_unallocated_columns_being_dealloced,@function
        .size           $__internal_2_$__cuda_sm10x_tcgen05_guardrail_trap_unallocated_columns_being_dealloced,(.L_x_45 - $__internal_2_$__cuda_sm10x_tcgen05_guardrail_trap_unallocated_columns_being_dealloced)
$__internal_2_$__cuda_sm10x_tcgen05_guardrail_trap_unallocated_columns_being_dealloced:
[----:B------:R-:W-:Y:S05]  /*4260*/  BPT.TRAP 0x1 ;  /* 0x000000040000795c */ /* 0x000fea0000300000 */
[----:B------:R-:W-:-:S04]  /*4270*/  HFMA2 R3, -RZ, RZ, 0, 0 ;  /* 0x00000000ff037431 */ /* 0x000fc800000001ff */
[----:B------:R-:W-:Y:S05]  /*4280*/  RET.REL.NODEC R2 `(kernel_cutlass_kernel_cudnngemm_swigludense_blockscaled_gemm_persistent_swiglu_interleaved_quantSm100BlockScaledPersistentDenseGemmKernel_object_at__TiledMMA_ThrLayoutVMNK11110000_Permuta_0) ;  /* 0xffffffbc025c7950 */ /* 0x000fea0003c3ffff */
.L_x_42:
[----:B------:R-:W-:-:S00]  /*4290*/  BRA `(.L_x_42) ;  /* 0xfffffffc00fc7947 */ /* 0x000fc0000383ffff */
[----:B------:R-:W-:-:S00]  /*42a0*/  NOP ;  /* 0x0000000000007918 */ /* 0x000fc00000000000 */
        /* <DEDUP_REMOVED lines=13> */
.L_x_45:


//--------------------- .nv.shared.kernel_cutlass_kernel_cudnngemm_swigludense_blockscaled_gemm_persistent_swiglu_interleaved_quantSm100BlockScaledPersistentDenseGemmKernel_object_at__TiledMMA_ThrLayoutVMNK11110000_Permuta_0 --------------------------
	.section	.nv.shared.kernel_cutlass_kernel_cudnngemm_swigludense_blockscaled_gemm_persistent_swiglu_interleaved_quantSm100BlockScaledPersistentDenseGemmKernel_object_at__TiledMMA_ThrLayoutVMNK11110000_Permuta_0,"aw",@nobits
	.sectionflags	@""
	.align	1024
	.zero		1024


//--------------------- .nv.shared.reserved.0     --------------------------
	.section	.nv.shared.reserved.0,"aw",@nobits
	.align	8
	.weak		__nv_reservedSMEM_offset_0_alias
	.size		__nv_reservedSMEM_offset_0_alias, 0, 64
	.other		__nv_reservedSMEM_offset_0_alias,@"STO_CUDA_RESERVED_SHARED STV_DEFAULT"
__nv_reservedSMEM_offset_0_alias:
	.zero		0
.nv.shared.reserved.0:
	.zero		64
	.weak		__nv_reservedSMEM_allocation_phase
	.type		__nv_reservedSMEM_allocation_phase,@object
	.size		__nv_reservedSMEM_allocation_phase,(.L_0 - __nv_reservedSMEM_allocation_phase)
__nv_reservedSMEM_allocation_phase:
	.zero		1
.L_0:
	.zero		7
	.weak		__nv_reservedSMEM_devtool_atexit_pc
	.type		__nv_reservedSMEM_devtool_atexit_pc,@object
	.size		__nv_reservedSMEM_devtool_atexit_pc,(__nv_reservedSMEM_allocation_mask - __nv_reservedSMEM_devtool_atexit_pc)
__nv_reservedSMEM_devtool_atexit_pc:
	.zero		8
	.weak		__nv_reservedSMEM_allocation_mask
	.type		__nv_reservedSMEM_allocation_mask,@object
	.size		__nv_reservedSMEM_allocation_mask,(.L_2 - __nv_reservedSMEM_allocation_mask)
__nv_reservedSMEM_allocation_mask:
	.zero		4
.L_2:


//--------------------- .nv.constant0.kernel_cutlass_kernel_cudnngemm_swigludense_blockscaled_gemm_persistent_swiglu_interleaved_quantSm100BlockScaledPersistentDenseGemmKernel_object_at__TiledMMA_ThrLayoutVMNK11110000_Permuta_0 --------------------------
	.section	.nv.constant0.kernel_cutlass_kernel_cudnngemm_swigludense_blockscaled_gemm_persistent_swiglu_interleaved_quantSm100BlockScaledPersistentDenseGemmKernel_object_at__TiledMMA_ThrLayoutVMNK11110000_Permuta_0,"a",@progbits
	.sectionflags	@""
	.align	4
.nv.constant0.kernel_cutlass_kernel_cudnngemm_swigludense_blockscaled_gemm_persistent_swiglu_interleaved_quantSm100BlockScaledPersistentDenseGemmKernel_object_at__TiledMMA_ThrLayoutVMNK11110000_Permuta_0:
	.zero		1768


//--------------------- SYMBOLS --------------------------

	.type		.nv.reservedSmem.offset0,@object
	.size		.nv.reservedSmem.offset0,0x4
	.type		.nv.reservedSmem.cap,@object
	.size		.nv.reservedSmem.cap,0x4
